//
// Generated by NVIDIA NVVM Compiler
//
// Compiler Build ID: CL-36424714
// Cuda compilation tools, release 13.0, V13.0.88
// Based on NVVM 20.0.0
//

.version 9.0
.target sm_100
.address_size 64

	// .globl	_Z14softmax_kernelPiS_i

.visible .entry _Z14softmax_kernelPiS_i(
	.param .u64 .ptr .align 1 _Z14softmax_kernelPiS_i_param_0,
	.param .u64 .ptr .align 1 _Z14softmax_kernelPiS_i_param_1,
	.param .u32 _Z14softmax_kernelPiS_i_param_2
)
{
	.reg .pred 	%p<28>;
	.reg .b32 	%r<317>;
	.reg .b32 	%f<174>;
	.reg .b64 	%rd<48>;

	ld.param.u64 	%rd21, [_Z14softmax_kernelPiS_i_param_0];
	ld.param.u64 	%rd22, [_Z14softmax_kernelPiS_i_param_1];
	ld.param.u32 	%r71, [_Z14softmax_kernelPiS_i_param_2];
	cvta.to.global.u64 	%rd1, %rd22;
	cvta.to.global.u64 	%rd2, %rd21;
	ld.global.u32 	%r296, [%rd2];
	setp.lt.s32 	%p1, %r71, 2;
	@%p1 bra 	$L__BB0_14;
	add.s32 	%r2, %r71, -1;
	add.s32 	%r74, %r71, -2;
	and.b32  	%r3, %r2, 15;
	setp.lt.u32 	%p2, %r74, 15;
	mov.b32 	%r289, 1;
	@%p2 bra 	$L__BB0_5;
	and.b32  	%r76, %r2, -16;
	neg.s32 	%r298, %r76;
	add.s64 	%rd43, %rd2, 32;
	mov.b32 	%r297, 0;
$L__BB0_3:
	.pragma "nounroll";
	ld.global.u32 	%r77, [%rd43+-28];
	max.s32 	%r78, %r77, %r296;
	ld.global.u32 	%r79, [%rd43+-24];
	max.s32 	%r80, %r79, %r78;
	ld.global.u32 	%r81, [%rd43+-20];
	max.s32 	%r82, %r81, %r80;
	ld.global.u32 	%r83, [%rd43+-16];
	max.s32 	%r84, %r83, %r82;
	ld.global.u32 	%r85, [%rd43+-12];
	max.s32 	%r86, %r85, %r84;
	ld.global.u32 	%r87, [%rd43+-8];
	max.s32 	%r88, %r87, %r86;
	ld.global.u32 	%r89, [%rd43+-4];
	max.s32 	%r90, %r89, %r88;
	ld.global.u32 	%r91, [%rd43];
	max.s32 	%r92, %r91, %r90;
	ld.global.u32 	%r93, [%rd43+4];
	max.s32 	%r94, %r93, %r92;
	ld.global.u32 	%r95, [%rd43+8];
	max.s32 	%r96, %r95, %r94;
	ld.global.u32 	%r97, [%rd43+12];
	max.s32 	%r98, %r97, %r96;
	ld.global.u32 	%r99, [%rd43+16];
	max.s32 	%r100, %r99, %r98;
	ld.global.u32 	%r101, [%rd43+20];
	max.s32 	%r102, %r101, %r100;
	ld.global.u32 	%r103, [%rd43+24];
	max.s32 	%r104, %r103, %r102;
	ld.global.u32 	%r105, [%rd43+28];
	max.s32 	%r106, %r105, %r104;
	ld.global.u32 	%r107, [%rd43+32];
	max.s32 	%r296, %r107, %r106;
	add.s32 	%r298, %r298, 16;
	add.s32 	%r297, %r297, 16;
	add.s64 	%rd43, %rd43, 64;
	setp.eq.s32 	%p3, %r298, 0;
	@%p3 bra 	$L__BB0_4;
	bra.uni 	$L__BB0_3;
$L__BB0_4:
	add.s32 	%r289, %r297, 1;
$L__BB0_5:
	setp.eq.s32 	%p4, %r3, 0;
	@%p4 bra 	$L__BB0_14;
	and.b32  	%r9, %r2, 7;
	setp.lt.u32 	%p5, %r3, 8;
	@%p5 bra 	$L__BB0_8;
	mul.wide.u32 	%rd23, %r289, 4;
	add.s64 	%rd24, %rd2, %rd23;
	ld.global.u32 	%r109, [%rd24];
	max.s32 	%r110, %r109, %r296;
	ld.global.u32 	%r111, [%rd24+4];
	max.s32 	%r112, %r111, %r110;
	ld.global.u32 	%r113, [%rd24+8];
	max.s32 	%r114, %r113, %r112;
	ld.global.u32 	%r115, [%rd24+12];
	max.s32 	%r116, %r115, %r114;
	ld.global.u32 	%r117, [%rd24+16];
	max.s32 	%r118, %r117, %r116;
	ld.global.u32 	%r119, [%rd24+20];
	max.s32 	%r120, %r119, %r118;
	ld.global.u32 	%r121, [%rd24+24];
	max.s32 	%r122, %r121, %r120;
	ld.global.u32 	%r123, [%rd24+28];
	max.s32 	%r296, %r123, %r122;
	add.s32 	%r289, %r289, 8;
$L__BB0_8:
	setp.eq.s32 	%p6, %r9, 0;
	@%p6 bra 	$L__BB0_14;
	and.b32  	%r15, %r2, 3;
	setp.lt.u32 	%p7, %r9, 4;
	@%p7 bra 	$L__BB0_11;
	mul.wide.u32 	%rd25, %r289, 4;
	add.s64 	%rd26, %rd2, %rd25;
	ld.global.u32 	%r125, [%rd26];
	max.s32 	%r126, %r125, %r296;
	ld.global.u32 	%r127, [%rd26+4];
	max.s32 	%r128, %r127, %r126;
	ld.global.u32 	%r129, [%rd26+8];
	max.s32 	%r130, %r129, %r128;
	ld.global.u32 	%r131, [%rd26+12];
	max.s32 	%r296, %r131, %r130;
	add.s32 	%r289, %r289, 4;
$L__BB0_11:
	setp.eq.s32 	%p8, %r15, 0;
	@%p8 bra 	$L__BB0_14;
	mul.wide.u32 	%rd27, %r289, 4;
	add.s64 	%rd42, %rd2, %rd27;
	neg.s32 	%r294, %r15;
$L__BB0_13:
	.pragma "nounroll";
	ld.global.u32 	%r132, [%rd42];
	max.s32 	%r296, %r132, %r296;
	add.s64 	%rd42, %rd42, 4;
	add.s32 	%r294, %r294, 1;
	setp.ne.s32 	%p9, %r294, 0;
	@%p9 bra 	$L__BB0_13;
$L__BB0_14:
	setp.lt.s32 	%p10, %r71, 1;
	mov.b32 	%r309, 0;
	@%p10 bra 	$L__BB0_26;
	and.b32  	%r27, %r71, 7;
	setp.lt.u32 	%p11, %r71, 8;
	mov.b32 	%r301, 0;
	mov.u32 	%r309, %r301;
	@%p11 bra 	$L__BB0_18;
	and.b32  	%r301, %r71, 2147483640;
	neg.s32 	%r310, %r301;
	add.s64 	%rd45, %rd2, 16;
	add.s64 	%rd44, %rd1, 16;
	mov.b32 	%r309, 0;
$L__BB0_17:
	.pragma "nounroll";
	ld.global.u32 	%r137, [%rd45+-16];
	sub.s32 	%r138, %r137, %r296;
	cvt.rn.f32.s32 	%f1, %r138;
	fma.rn.f32 	%f2, %f1, 0f3BBB989D, 0f3F000000;
	cvt.sat.f32.f32 	%f3, %f2;
	mov.f32 	%f4, 0f4B400001;
	mov.f32 	%f5, 0f437C0000;
	fma.rm.f32 	%f6, %f3, %f5, %f4;
	add.f32 	%f7, %f6, 0fCB40007F;
	neg.f32 	%f8, %f7;
	fma.rn.f32 	%f9, %f1, 0f3FB8AA3B, %f8;
	fma.rn.f32 	%f10, %f1, 0f32A57060, %f9;
	mov.b32 	%r139, %f6;
	shl.b32 	%r140, %r139, 23;
	mov.b32 	%f11, %r140;
	ex2.approx.ftz.f32 	%f12, %f10;
	mul.f32 	%f13, %f12, %f11;
	cvt.rzi.s32.f32 	%r141, %f13;
	st.global.u32 	[%rd44+-16], %r141;
	add.s32 	%r142, %r141, %r309;
	ld.global.u32 	%r143, [%rd45+-12];
	sub.s32 	%r144, %r143, %r296;
	cvt.rn.f32.s32 	%f14, %r144;
	fma.rn.f32 	%f15, %f14, 0f3BBB989D, 0f3F000000;
	cvt.sat.f32.f32 	%f16, %f15;
	fma.rm.f32 	%f17, %f16, %f5, %f4;
	add.f32 	%f18, %f17, 0fCB40007F;
	neg.f32 	%f19, %f18;
	fma.rn.f32 	%f20, %f14, 0f3FB8AA3B, %f19;
	fma.rn.f32 	%f21, %f14, 0f32A57060, %f20;
	mov.b32 	%r145, %f17;
	shl.b32 	%r146, %r145, 23;
	mov.b32 	%f22, %r146;
	ex2.approx.ftz.f32 	%f23, %f21;
	mul.f32 	%f24, %f23, %f22;
	cvt.rzi.s32.f32 	%r147, %f24;
	st.global.u32 	[%rd44+-12], %r147;
	add.s32 	%r148, %r147, %r142;
	ld.global.u32 	%r149, [%rd45+-8];
	sub.s32 	%r150, %r149, %r296;
	cvt.rn.f32.s32 	%f25, %r150;
	fma.rn.f32 	%f26, %f25, 0f3BBB989D, 0f3F000000;
	cvt.sat.f32.f32 	%f27, %f26;
	fma.rm.f32 	%f28, %f27, %f5, %f4;
	add.f32 	%f29, %f28, 0fCB40007F;
	neg.f32 	%f30, %f29;
	fma.rn.f32 	%f31, %f25, 0f3FB8AA3B, %f30;
	fma.rn.f32 	%f32, %f25, 0f32A57060, %f31;
	mov.b32 	%r151, %f28;
	shl.b32 	%r152, %r151, 23;
	mov.b32 	%f33, %r152;
	ex2.approx.ftz.f32 	%f34, %f32;
	mul.f32 	%f35, %f34, %f33;
	cvt.rzi.s32.f32 	%r153, %f35;
	st.global.u32 	[%rd44+-8], %r153;
	add.s32 	%r154, %r153, %r148;
	ld.global.u32 	%r155, [%rd45+-4];
	sub.s32 	%r156, %r155, %r296;
	cvt.rn.f32.s32 	%f36, %r156;
	fma.rn.f32 	%f37, %f36, 0f3BBB989D, 0f3F000000;
	cvt.sat.f32.f32 	%f38, %f37;
	fma.rm.f32 	%f39, %f38, %f5, %f4;
	add.f32 	%f40, %f39, 0fCB40007F;
	neg.f32 	%f41, %f40;
	fma.rn.f32 	%f42, %f36, 0f3FB8AA3B, %f41;
	fma.rn.f32 	%f43, %f36, 0f32A57060, %f42;
	mov.b32 	%r157, %f39;
	shl.b32 	%r158, %r157, 23;
	mov.b32 	%f44, %r158;
	ex2.approx.ftz.f32 	%f45, %f43;
	mul.f32 	%f46, %f45, %f44;
	cvt.rzi.s32.f32 	%r159, %f46;
	st.global.u32 	[%rd44+-4], %r159;
	add.s32 	%r160, %r159, %r154;
	ld.global.u32 	%r161, [%rd45];
	sub.s32 	%r162, %r161, %r296;
	cvt.rn.f32.s32 	%f47, %r162;
	fma.rn.f32 	%f48, %f47, 0f3BBB989D, 0f3F000000;
	cvt.sat.f32.f32 	%f49, %f48;
	fma.rm.f32 	%f50, %f49, %f5, %f4;
	add.f32 	%f51, %f50, 0fCB40007F;
	neg.f32 	%f52, %f51;
	fma.rn.f32 	%f53, %f47, 0f3FB8AA3B, %f52;
	fma.rn.f32 	%f54, %f47, 0f32A57060, %f53;
	mov.b32 	%r163, %f50;
	shl.b32 	%r164, %r163, 23;
	mov.b32 	%f55, %r164;
	ex2.approx.ftz.f32 	%f56, %f54;
	mul.f32 	%f57, %f56, %f55;
	cvt.rzi.s32.f32 	%r165, %f57;
	st.global.u32 	[%rd44], %r165;
	add.s32 	%r166, %r165, %r160;
	ld.global.u32 	%r167, [%rd45+4];
	sub.s32 	%r168, %r167, %r296;
	cvt.rn.f32.s32 	%f58, %r168;
	fma.rn.f32 	%f59, %f58, 0f3BBB989D, 0f3F000000;
	cvt.sat.f32.f32 	%f60, %f59;
	fma.rm.f32 	%f61, %f60, %f5, %f4;
	add.f32 	%f62, %f61, 0fCB40007F;
	neg.f32 	%f63, %f62;
	fma.rn.f32 	%f64, %f58, 0f3FB8AA3B, %f63;
	fma.rn.f32 	%f65, %f58, 0f32A57060, %f64;
	mov.b32 	%r169, %f61;
	shl.b32 	%r170, %r169, 23;
	mov.b32 	%f66, %r170;
	ex2.approx.ftz.f32 	%f67, %f65;
	mul.f32 	%f68, %f67, %f66;
	cvt.rzi.s32.f32 	%r171, %f68;
	st.global.u32 	[%rd44+4], %r171;
	add.s32 	%r172, %r171, %r166;
	ld.global.u32 	%r173, [%rd45+8];
	sub.s32 	%r174, %r173, %r296;
	cvt.rn.f32.s32 	%f69, %r174;
	fma.rn.f32 	%f70, %f69, 0f3BBB989D, 0f3F000000;
	cvt.sat.f32.f32 	%f71, %f70;
	fma.rm.f32 	%f72, %f71, %f5, %f4;
	add.f32 	%f73, %f72, 0fCB40007F;
	neg.f32 	%f74, %f73;
	fma.rn.f32 	%f75, %f69, 0f3FB8AA3B, %f74;
	fma.rn.f32 	%f76, %f69, 0f32A57060, %f75;
	mov.b32 	%r175, %f72;
	shl.b32 	%r176, %r175, 23;
	mov.b32 	%f77, %r176;
	ex2.approx.ftz.f32 	%f78, %f76;
	mul.f32 	%f79, %f78, %f77;
	cvt.rzi.s32.f32 	%r177, %f79;
	st.global.u32 	[%rd44+8], %r177;
	add.s32 	%r178, %r177, %r172;
	ld.global.u32 	%r179, [%rd45+12];
	sub.s32 	%r180, %r179, %r296;
	cvt.rn.f32.s32 	%f80, %r180;
	fma.rn.f32 	%f81, %f80, 0f3BBB989D, 0f3F000000;
	cvt.sat.f32.f32 	%f82, %f81;
	fma.rm.f32 	%f83, %f82, %f5, %f4;
	add.f32 	%f84, %f83, 0fCB40007F;
	neg.f32 	%f85, %f84;
	fma.rn.f32 	%f86, %f80, 0f3FB8AA3B, %f85;
	fma.rn.f32 	%f87, %f80, 0f32A57060, %f86;
	mov.b32 	%r181, %f83;
	shl.b32 	%r182, %r181, 23;
	mov.b32 	%f88, %r182;
	ex2.approx.ftz.f32 	%f89, %f87;
	mul.f32 	%f90, %f89, %f88;
	cvt.rzi.s32.f32 	%r183, %f90;
	st.global.u32 	[%rd44+12], %r183;
	add.s32 	%r309, %r183, %r178;
	add.s32 	%r310, %r310, 8;
	add.s64 	%rd45, %rd45, 32;
	add.s64 	%rd44, %rd44, 32;
	setp.eq.s32 	%p12, %r310, 0;
	@%p12 bra 	$L__BB0_18;
	bra.uni 	$L__BB0_17;
$L__BB0_18:
	setp.eq.s32 	%p13, %r27, 0;
	@%p13 bra 	$L__BB0_26;
	and.b32  	%r39, %r71, 3;
	setp.lt.u32 	%p14, %r27, 4;
	@%p14 bra 	$L__BB0_21;
	mul.wide.u32 	%rd28, %r301, 4;
	add.s64 	%rd29, %rd2, %rd28;
	ld.global.u32 	%r185, [%rd29];
	sub.s32 	%r186, %r185, %r296;
	cvt.rn.f32.s32 	%f91, %r186;
	fma.rn.f32 	%f92, %f91, 0f3BBB989D, 0f3F000000;
	cvt.sat.f32.f32 	%f93, %f92;
	mov.f32 	%f94, 0f4B400001;
	mov.f32 	%f95, 0f437C0000;
	fma.rm.f32 	%f96, %f93, %f95, %f94;
	add.f32 	%f97, %f96, 0fCB40007F;
	neg.f32 	%f98, %f97;
	fma.rn.f32 	%f99, %f91, 0f3FB8AA3B, %f98;
	fma.rn.f32 	%f100, %f91, 0f32A57060, %f99;
	mov.b32 	%r187, %f96;
	shl.b32 	%r188, %r187, 23;
	mov.b32 	%f101, %r188;
	ex2.approx.ftz.f32 	%f102, %f100;
	mul.f32 	%f103, %f102, %f101;
	cvt.rzi.s32.f32 	%r189, %f103;
	add.s64 	%rd30, %rd1, %rd28;
	st.global.u32 	[%rd30], %r189;
	add.s32 	%r190, %r189, %r309;
	ld.global.u32 	%r191, [%rd29+4];
	sub.s32 	%r192, %r191, %r296;
	cvt.rn.f32.s32 	%f104, %r192;
	fma.rn.f32 	%f105, %f104, 0f3BBB989D, 0f3F000000;
	cvt.sat.f32.f32 	%f106, %f105;
	fma.rm.f32 	%f107, %f106, %f95, %f94;
	add.f32 	%f108, %f107, 0fCB40007F;
	neg.f32 	%f109, %f108;
	fma.rn.f32 	%f110, %f104, 0f3FB8AA3B, %f109;
	fma.rn.f32 	%f111, %f104, 0f32A57060, %f110;
	mov.b32 	%r193, %f107;
	shl.b32 	%r194, %r193, 23;
	mov.b32 	%f112, %r194;
	ex2.approx.ftz.f32 	%f113, %f111;
	mul.f32 	%f114, %f113, %f112;
	cvt.rzi.s32.f32 	%r195, %f114;
	st.global.u32 	[%rd30+4], %r195;
	add.s32 	%r196, %r195, %r190;
	ld.global.u32 	%r197, [%rd29+8];
	sub.s32 	%r198, %r197, %r296;
	cvt.rn.f32.s32 	%f115, %r198;
	fma.rn.f32 	%f116, %f115, 0f3BBB989D, 0f3F000000;
	cvt.sat.f32.f32 	%f117, %f116;
	fma.rm.f32 	%f118, %f117, %f95, %f94;
	add.f32 	%f119, %f118, 0fCB40007F;
	neg.f32 	%f120, %f119;
	fma.rn.f32 	%f121, %f115, 0f3FB8AA3B, %f120;
	fma.rn.f32 	%f122, %f115, 0f32A57060, %f121;
	mov.b32 	%r199, %f118;
	shl.b32 	%r200, %r199, 23;
	mov.b32 	%f123, %r200;
	ex2.approx.ftz.f32 	%f124, %f122;
	mul.f32 	%f125, %f124, %f123;
	cvt.rzi.s32.f32 	%r201, %f125;
	st.global.u32 	[%rd30+8], %r201;
	add.s32 	%r202, %r201, %r196;
	ld.global.u32 	%r203, [%rd29+12];
	sub.s32 	%r204, %r203, %r296;
	cvt.rn.f32.s32 	%f126, %r204;
	fma.rn.f32 	%f127, %f126, 0f3BBB989D, 0f3F000000;
	cvt.sat.f32.f32 	%f128, %f127;
	fma.rm.f32 	%f129, %f128, %f95, %f94;
	add.f32 	%f130, %f129, 0fCB40007F;
	neg.f32 	%f131, %f130;
	fma.rn.f32 	%f132, %f126, 0f3FB8AA3B, %f131;
	fma.rn.f32 	%f133, %f126, 0f32A57060, %f132;
	mov.b32 	%r205, %f129;
	shl.b32 	%r206, %r205, 23;
	mov.b32 	%f134, %r206;
	ex2.approx.ftz.f32 	%f135, %f133;
	mul.f32 	%f136, %f135, %f134;
	cvt.rzi.s32.f32 	%r207, %f136;
	st.global.u32 	[%rd30+12], %r207;
	add.s32 	%r309, %r207, %r202;
	add.s32 	%r301, %r301, 4;
$L__BB0_21:
	setp.eq.s32 	%p15, %r39, 0;
	@%p15 bra 	$L__BB0_26;
	setp.eq.s32 	%p16, %r39, 1;
	@%p16 bra 	$L__BB0_24;
	mul.wide.u32 	%rd31, %r301, 4;
	add.s64 	%rd32, %rd2, %rd31;
	ld.global.u32 	%r209, [%rd32];
	sub.s32 	%r210, %r209, %r296;
	cvt.rn.f32.s32 	%f137, %r210;
	fma.rn.f32 	%f138, %f137, 0f3BBB989D, 0f3F000000;
	cvt.sat.f32.f32 	%f139, %f138;
	mov.f32 	%f140, 0f4B400001;
	mov.f32 	%f141, 0f437C0000;
	fma.rm.f32 	%f142, %f139, %f141, %f140;
	add.f32 	%f143, %f142, 0fCB40007F;
	neg.f32 	%f144, %f143;
	fma.rn.f32 	%f145, %f137, 0f3FB8AA3B, %f144;
	fma.rn.f32 	%f146, %f137, 0f32A57060, %f145;
	mov.b32 	%r211, %f142;
	shl.b32 	%r212, %r211, 23;
	mov.b32 	%f147, %r212;
	ex2.approx.ftz.f32 	%f148, %f146;
	mul.f32 	%f149, %f148, %f147;
	cvt.rzi.s32.f32 	%r213, %f149;
	add.s64 	%rd33, %rd1, %rd31;
	st.global.u32 	[%rd33], %r213;
	add.s32 	%r214, %r213, %r309;
	ld.global.u32 	%r215, [%rd32+4];
	sub.s32 	%r216, %r215, %r296;
	cvt.rn.f32.s32 	%f150, %r216;
	fma.rn.f32 	%f151, %f150, 0f3BBB989D, 0f3F000000;
	cvt.sat.f32.f32 	%f152, %f151;
	fma.rm.f32 	%f153, %f152, %f141, %f140;
	add.f32 	%f154, %f153, 0fCB40007F;
	neg.f32 	%f155, %f154;
	fma.rn.f32 	%f156, %f150, 0f3FB8AA3B, %f155;
	fma.rn.f32 	%f157, %f150, 0f32A57060, %f156;
	mov.b32 	%r217, %f153;
	shl.b32 	%r218, %r217, 23;
	mov.b32 	%f158, %r218;
	ex2.approx.ftz.f32 	%f159, %f157;
	mul.f32 	%f160, %f159, %f158;
	cvt.rzi.s32.f32 	%r219, %f160;
	st.global.u32 	[%rd33+4], %r219;
	add.s32 	%r309, %r219, %r214;
	add.s32 	%r301, %r301, 2;
$L__BB0_24:
	and.b32  	%r220, %r71, 1;
	setp.eq.b32 	%p17, %r220, 1;
	not.pred 	%p18, %p17;
	@%p18 bra 	$L__BB0_26;
	mul.wide.u32 	%rd34, %r301, 4;
	add.s64 	%rd35, %rd2, %rd34;
	ld.global.u32 	%r221, [%rd35];
	sub.s32 	%r222, %r221, %r296;
	cvt.rn.f32.s32 	%f161, %r222;
	fma.rn.f32 	%f162, %f161, 0f3BBB989D, 0f3F000000;
	cvt.sat.f32.f32 	%f163, %f162;
	mov.f32 	%f164, 0f4B400001;
	mov.f32 	%f165, 0f437C0000;
	fma.rm.f32 	%f166, %f163, %f165, %f164;
	add.f32 	%f167, %f166, 0fCB40007F;
	neg.f32 	%f168, %f167;
	fma.rn.f32 	%f169, %f161, 0f3FB8AA3B, %f168;
	fma.rn.f32 	%f170, %f161, 0f32A57060, %f169;
	mov.b32 	%r223, %f166;
	shl.b32 	%r224, %r223, 23;
	mov.b32 	%f171, %r224;
	ex2.approx.ftz.f32 	%f172, %f170;
	mul.f32 	%f173, %f172, %f171;
	cvt.rzi.s32.f32 	%r225, %f173;
	add.s64 	%rd36, %rd1, %rd34;
	st.global.u32 	[%rd36], %r225;
	add.s32 	%r309, %r225, %r309;
$L__BB0_26:
	setp.lt.s32 	%p19, %r71, 1;
	@%p19 bra 	$L__BB0_39;
	and.b32  	%r52, %r71, 15;
	setp.lt.u32 	%p20, %r71, 16;
	mov.b32 	%r313, 0;
	@%p20 bra 	$L__BB0_30;
	and.b32  	%r313, %r71, 2147483632;
	neg.s32 	%r312, %r313;
	add.s64 	%rd46, %rd1, 32;
$L__BB0_29:
	.pragma "nounroll";
	ld.global.u32 	%r227, [%rd46+-32];
	div.s32 	%r228, %r227, %r309;
	st.global.u32 	[%rd46+-32], %r228;
	ld.global.u32 	%r229, [%rd46+-28];
	div.s32 	%r230, %r229, %r309;
	st.global.u32 	[%rd46+-28], %r230;
	ld.global.u32 	%r231, [%rd46+-24];
	div.s32 	%r232, %r231, %r309;
	st.global.u32 	[%rd46+-24], %r232;
	ld.global.u32 	%r233, [%rd46+-20];
	div.s32 	%r234, %r233, %r309;
	st.global.u32 	[%rd46+-20], %r234;
	ld.global.u32 	%r235, [%rd46+-16];
	div.s32 	%r236, %r235, %r309;
	st.global.u32 	[%rd46+-16], %r236;
	ld.global.u32 	%r237, [%rd46+-12];
	div.s32 	%r238, %r237, %r309;
	st.global.u32 	[%rd46+-12], %r238;
	ld.global.u32 	%r239, [%rd46+-8];
	div.s32 	%r240, %r239, %r309;
	st.global.u32 	[%rd46+-8], %r240;
	ld.global.u32 	%r241, [%rd46+-4];
	div.s32 	%r242, %r241, %r309;
	st.global.u32 	[%rd46+-4], %r242;
	ld.global.u32 	%r243, [%rd46];
	div.s32 	%r244, %r243, %r309;
	st.global.u32 	[%rd46], %r244;
	ld.global.u32 	%r245, [%rd46+4];
	div.s32 	%r246, %r245, %r309;
	st.global.u32 	[%rd46+4], %r246;
	ld.global.u32 	%r247, [%rd46+8];
	div.s32 	%r248, %r247, %r309;
	st.global.u32 	[%rd46+8], %r248;
	ld.global.u32 	%r249, [%rd46+12];
	div.s32 	%r250, %r249, %r309;
	st.global.u32 	[%rd46+12], %r250;
	ld.global.u32 	%r251, [%rd46+16];
	div.s32 	%r252, %r251, %r309;
	st.global.u32 	[%rd46+16], %r252;
	ld.global.u32 	%r253, [%rd46+20];
	div.s32 	%r254, %r253, %r309;
	st.global.u32 	[%rd46+20], %r254;
	ld.global.u32 	%r255, [%rd46+24];
	div.s32 	%r256, %r255, %r309;
	st.global.u32 	[%rd46+24], %r256;
	ld.global.u32 	%r257, [%rd46+28];
	div.s32 	%r258, %r257, %r309;
	st.global.u32 	[%rd46+28], %r258;
	add.s32 	%r312, %r312, 16;
	add.s64 	%rd46, %rd46, 64;
	setp.ne.s32 	%p21, %r312, 0;
	@%p21 bra 	$L__BB0_29;
$L__BB0_30:
	setp.eq.s32 	%p22, %r52, 0;
	@%p22 bra 	$L__BB0_39;
	and.b32  	%r62, %r71, 7;
	setp.lt.u32 	%p23, %r52, 8;
	@%p23 bra 	$L__BB0_33;
	mul.wide.u32 	%rd37, %r313, 4;
	add.s64 	%rd38, %rd1, %rd37;
	ld.global.u32 	%r259, [%rd38];
	div.s32 	%r260, %r259, %r309;
	st.global.u32 	[%rd38], %r260;
	ld.global.u32 	%r261, [%rd38+4];
	div.s32 	%r262, %r261, %r309;
	st.global.u32 	[%rd38+4], %r262;
	ld.global.u32 	%r263, [%rd38+8];
	div.s32 	%r264, %r263, %r309;
	st.global.u32 	[%rd38+8], %r264;
	ld.global.u32 	%r265, [%rd38+12];
	div.s32 	%r266, %r265, %r309;
	st.global.u32 	[%rd38+12], %r266;
	ld.global.u32 	%r267, [%rd38+16];
	div.s32 	%r268, %r267, %r309;
	st.global.u32 	[%rd38+16], %r268;
	ld.global.u32 	%r269, [%rd38+20];
	div.s32 	%r270, %r269, %r309;
	st.global.u32 	[%rd38+20], %r270;
	ld.global.u32 	%r271, [%rd38+24];
	div.s32 	%r272, %r271, %r309;
	st.global.u32 	[%rd38+24], %r272;
	ld.global.u32 	%r273, [%rd38+28];
	div.s32 	%r274, %r273, %r309;
	st.global.u32 	[%rd38+28], %r274;
	add.s32 	%r313, %r313, 8;
$L__BB0_33:
	setp.eq.s32 	%p24, %r62, 0;
	@%p24 bra 	$L__BB0_39;
	and.b32  	%r65, %r71, 3;
	setp.lt.u32 	%p25, %r62, 4;
	@%p25 bra 	$L__BB0_36;
	mul.wide.u32 	%rd39, %r313, 4;
	add.s64 	%rd40, %rd1, %rd39;
	ld.global.u32 	%r275, [%rd40];
	div.s32 	%r276, %r275, %r309;
	st.global.u32 	[%rd40], %r276;
	ld.global.u32 	%r277, [%rd40+4];
	div.s32 	%r278, %r277, %r309;
	st.global.u32 	[%rd40+4], %r278;
	ld.global.u32 	%r279, [%rd40+8];
	div.s32 	%r280, %r279, %r309;
	st.global.u32 	[%rd40+8], %r280;
	ld.global.u32 	%r281, [%rd40+12];
	div.s32 	%r282, %r281, %r309;
	st.global.u32 	[%rd40+12], %r282;
	add.s32 	%r313, %r313, 4;
$L__BB0_36:
	setp.eq.s32 	%p26, %r65, 0;
	@%p26 bra 	$L__BB0_39;
	mul.wide.u32 	%rd41, %r313, 4;
	add.s64 	%rd47, %rd1, %rd41;
	neg.s32 	%r316, %r65;
$L__BB0_38:
	.pragma "nounroll";
	ld.global.u32 	%r283, [%rd47];
	div.s32 	%r284, %r283, %r309;
	st.global.u32 	[%rd47], %r284;
	add.s64 	%rd47, %rd47, 4;
	add.s32 	%r316, %r316, 1;
	setp.ne.s32 	%p27, %r316, 0;
	@%p27 bra 	$L__BB0_38;
$L__BB0_39:
	ret;

}
	// .globl	_Z26cuda_matrix_multiplicationPiS_S_iii
.visible .entry _Z26cuda_matrix_multiplicationPiS_S_iii(
	.param .u64 .ptr .align 1 _Z26cuda_matrix_multiplicationPiS_S_iii_param_0,
	.param .u64 .ptr .align 1 _Z26cuda_matrix_multiplicationPiS_S_iii_param_1,
	.param .u64 .ptr .align 1 _Z26cuda_matrix_multiplicationPiS_S_iii_param_2,
	.param .u32 _Z26cuda_matrix_multiplicationPiS_S_iii_param_3,
	.param .u32 _Z26cuda_matrix_multiplicationPiS_S_iii_param_4,
	.param .u32 _Z26cuda_matrix_multiplicationPiS_S_iii_param_5
)
{
	.reg .pred 	%p<13>;
	.reg .b32 	%r<95>;
	.reg .b64 	%rd<63>;

	ld.param.u64 	%rd13, [_Z26cuda_matrix_multiplicationPiS_S_iii_param_0];
	ld.param.u64 	%rd14, [_Z26cuda_matrix_multiplicationPiS_S_iii_param_1];
	ld.param.u64 	%rd15, [_Z26cuda_matrix_multiplicationPiS_S_iii_param_2];
	ld.param.u32 	%r28, [_Z26cuda_matrix_multiplicationPiS_S_iii_param_3];
	ld.param.u32 	%r26, [_Z26cuda_matrix_multiplicationPiS_S_iii_param_4];
	ld.param.u32 	%r27, [_Z26cuda_matrix_multiplicationPiS_S_iii_param_5];
	cvta.to.global.u64 	%rd1, %rd15;
	cvta.to.global.u64 	%rd2, %rd14;
	mov.u32 	%r29, %ctaid.y;
	mov.u32 	%r30, %ntid.y;
	mov.u32 	%r31, %tid.y;
	mad.lo.s32 	%r1, %r29, %r30, %r31;
	mov.u32 	%r32, %ctaid.x;
	mov.u32 	%r33, %ntid.x;
	mov.u32 	%r34, %tid.x;
	mad.lo.s32 	%r2, %r32, %r33, %r34;
	setp.ge.s32 	%p1, %r1, %r28;
	setp.ge.s32 	%p2, %r2, %r26;
	or.pred  	%p3, %p1, %p2;
	@%p3 bra 	$L__BB1_14;
	setp.lt.s32 	%p4, %r27, 1;
	mov.b32 	%r94, 0;
	@%p4 bra 	$L__BB1_13;
	mul.wide.u32 	%rd3, %r27, %r1;
	cvt.s64.s32 	%rd4, %r26;
	cvt.s64.s32 	%rd5, %r2;
	and.b32  	%r3, %r27, 7;
	setp.lt.u32 	%p5, %r27, 8;
	mov.b32 	%r89, 0;
	mov.u32 	%r94, %r89;
	@%p5 bra 	$L__BB1_5;
	and.b32  	%r89, %r27, 2147483640;
	neg.s32 	%r83, %r89;
	shl.b64 	%rd16, %rd5, 2;
	add.s64 	%rd62, %rd1, %rd16;
	shl.b64 	%rd7, %rd4, 5;
	shl.b64 	%rd17, %rd3, 2;
	add.s64 	%rd18, %rd17, %rd2;
	add.s64 	%rd61, %rd18, 16;
	mov.b32 	%r94, 0;
$L__BB1_4:
	.pragma "nounroll";
	ld.global.u32 	%r39, [%rd61+-16];
	ld.global.u32 	%r40, [%rd62];
	mad.lo.s32 	%r41, %r40, %r39, %r94;
	ld.global.u32 	%r42, [%rd61+-12];
	shl.b64 	%rd19, %rd4, 2;
	add.s64 	%rd20, %rd62, %rd19;
	ld.global.u32 	%r43, [%rd20];
	mad.lo.s32 	%r44, %r43, %r42, %r41;
	ld.global.u32 	%r45, [%rd61+-8];
	add.s64 	%rd21, %rd20, %rd19;
	ld.global.u32 	%r46, [%rd21];
	mad.lo.s32 	%r47, %r46, %r45, %r44;
	ld.global.u32 	%r48, [%rd61+-4];
	add.s64 	%rd22, %rd21, %rd19;
	ld.global.u32 	%r49, [%rd22];
	mad.lo.s32 	%r50, %r49, %r48, %r47;
	ld.global.u32 	%r51, [%rd61];
	add.s64 	%rd23, %rd22, %rd19;
	ld.global.u32 	%r52, [%rd23];
	mad.lo.s32 	%r53, %r52, %r51, %r50;
	ld.global.u32 	%r54, [%rd61+4];
	add.s64 	%rd24, %rd23, %rd19;
	ld.global.u32 	%r55, [%rd24];
	mad.lo.s32 	%r56, %r55, %r54, %r53;
	ld.global.u32 	%r57, [%rd61+8];
	add.s64 	%rd25, %rd24, %rd19;
	ld.global.u32 	%r58, [%rd25];
	mad.lo.s32 	%r59, %r58, %r57, %r56;
	ld.global.u32 	%r60, [%rd61+12];
	add.s64 	%rd26, %rd25, %rd19;
	ld.global.u32 	%r61, [%rd26];
	mad.lo.s32 	%r94, %r61, %r60, %r59;
	add.s32 	%r83, %r83, 8;
	add.s64 	%rd62, %rd62, %rd7;
	add.s64 	%rd61, %rd61, 32;
	setp.ne.s32 	%p6, %r83, 0;
	@%p6 bra 	$L__BB1_4;
$L__BB1_5:
	setp.eq.s32 	%p7, %r3, 0;
	@%p7 bra 	$L__BB1_13;
	and.b32  	%r13, %r27, 3;
	setp.lt.u32 	%p8, %r3, 4;
	@%p8 bra 	$L__BB1_8;
	cvt.u64.u32 	%rd27, %r89;
	add.s64 	%rd28, %rd3, %rd27;
	mad.lo.s64 	%rd29, %rd27, %rd4, %rd5;
	shl.b64 	%rd30, %rd28, 2;
	add.s64 	%rd31, %rd2, %rd30;
	ld.global.u32 	%r63, [%rd31];
	shl.b64 	%rd32, %rd29, 2;
	add.s64 	%rd33, %rd1, %rd32;
	ld.global.u32 	%r64, [%rd33];
	mad.lo.s32 	%r65, %r64, %r63, %r94;
	ld.global.u32 	%r66, [%rd31+4];
	shl.b64 	%rd34, %rd4, 2;
	add.s64 	%rd35, %rd33, %rd34;
	ld.global.u32 	%r67, [%rd35];
	mad.lo.s32 	%r68, %r67, %r66, %r65;
	ld.global.u32 	%r69, [%rd31+8];
	add.s64 	%rd36, %rd35, %rd34;
	ld.global.u32 	%r70, [%rd36];
	mad.lo.s32 	%r71, %r70, %r69, %r68;
	ld.global.u32 	%r72, [%rd31+12];
	add.s64 	%rd37, %rd36, %rd34;
	ld.global.u32 	%r73, [%rd37];
	mad.lo.s32 	%r94, %r73, %r72, %r71;
	add.s32 	%r89, %r89, 4;
$L__BB1_8:
	setp.eq.s32 	%p9, %r13, 0;
	@%p9 bra 	$L__BB1_13;
	setp.eq.s32 	%p10, %r13, 1;
	@%p10 bra 	$L__BB1_11;
	cvt.u64.u32 	%rd38, %r89;
	add.s64 	%rd39, %rd3, %rd38;
	mad.lo.s64 	%rd40, %rd38, %rd4, %rd5;
	shl.b64 	%rd41, %rd39, 2;
	add.s64 	%rd42, %rd2, %rd41;
	ld.global.u32 	%r75, [%rd42];
	shl.b64 	%rd43, %rd40, 2;
	add.s64 	%rd44, %rd1, %rd43;
	ld.global.u32 	%r76, [%rd44];
	mad.lo.s32 	%r77, %r76, %r75, %r94;
	ld.global.u32 	%r78, [%rd42+4];
	shl.b64 	%rd45, %rd4, 2;
	add.s64 	%rd46, %rd44, %rd45;
	ld.global.u32 	%r79, [%rd46];
	mad.lo.s32 	%r94, %r79, %r78, %r77;
	add.s32 	%r89, %r89, 2;
$L__BB1_11:
	and.b32  	%r80, %r27, 1;
	setp.eq.b32 	%p11, %r80, 1;
	not.pred 	%p12, %p11;
	@%p12 bra 	$L__BB1_13;
	cvt.u64.u32 	%rd47, %r89;
	add.s64 	%rd48, %rd3, %rd47;
	mad.lo.s64 	%rd49, %rd47, %rd4, %rd5;
	shl.b64 	%rd50, %rd48, 2;
	add.s64 	%rd51, %rd2, %rd50;
	ld.global.u32 	%r81, [%rd51];
	shl.b64 	%rd52, %rd49, 2;
	add.s64 	%rd53, %rd1, %rd52;
	ld.global.u32 	%r82, [%rd53];
	mad.lo.s32 	%r94, %r82, %r81, %r94;
$L__BB1_13:
	cvt.u64.u32 	%rd54, %r1;
	cvt.s64.s32 	%rd55, %r26;
	cvt.s64.s32 	%rd56, %r2;
	mad.lo.s64 	%rd57, %rd55, %rd54, %rd56;
	cvta.to.global.u64 	%rd58, %rd13;
	shl.b64 	%rd59, %rd57, 2;
	add.s64 	%rd60, %rd58, %rd59;
	st.global.u32 	[%rd60], %r94;
$L__BB1_14:
	ret;

}
	// .globl	_Z16matrix_transposePiS_ii
.visible .entry _Z16matrix_transposePiS_ii(
	.param .u64 .ptr .align 1 _Z16matrix_transposePiS_ii_param_0,
	.param .u64 .ptr .align 1 _Z16matrix_transposePiS_ii_param_1,
	.param .u32 _Z16matrix_transposePiS_ii_param_2,
	.param .u32 _Z16matrix_transposePiS_ii_param_3
)
{
	.reg .pred 	%p<4>;
	.reg .b32 	%r<14>;
	.reg .b64 	%rd<9>;

	ld.param.u64 	%rd1, [_Z16matrix_transposePiS_ii_param_0];
	ld.param.u64 	%rd2, [_Z16matrix_transposePiS_ii_param_1];
	ld.param.u32 	%r3, [_Z16matrix_transposePiS_ii_param_2];
	ld.param.u32 	%r4, [_Z16matrix_transposePiS_ii_param_3];
	mov.u32 	%r5, %ctaid.y;
	mov.u32 	%r6, %ntid.y;
	mov.u32 	%r7, %tid.y;
	mad.lo.s32 	%r1, %r5, %r6, %r7;
	mov.u32 	%r8, %ctaid.x;
	mov.u32 	%r9, %ntid.x;
	mov.u32 	%r10, %tid.x;
	mad.lo.s32 	%r2, %r8, %r9, %r10;
	setp.ge.s32 	%p1, %r1, %r3;
	setp.ge.s32 	%p2, %r2, %r4;
	or.pred  	%p3, %p1, %p2;
	@%p3 bra 	$L__BB2_2;
	cvta.to.global.u64 	%rd3, %rd1;
	cvta.to.global.u64 	%rd4, %rd2;
	mad.lo.s32 	%r11, %r4, %r1, %r2;
	mad.lo.s32 	%r12, %r3, %r2, %r1;
	mul.wide.s32 	%rd5, %r11, 4;
	add.s64 	%rd6, %rd3, %rd5;
	ld.global.u32 	%r13, [%rd6];
	mul.wide.s32 	%rd7, %r12, 4;
	add.s64 	%rd8, %rd4, %rd7;
	st.global.u32 	[%rd8], %r13;
$L__BB2_2:
	ret;

}
	// .globl	_Z16attention_kernelPiS_S_S_iiiii
.visible .entry _Z16attention_kernelPiS_S_S_iiiii(
	.param .u64 .ptr .align 1 _Z16attention_kernelPiS_S_S_iiiii_param_0,
	.param .u64 .ptr .align 1 _Z16attention_kernelPiS_S_S_iiiii_param_1,
	.param .u64 .ptr .align 1 _Z16attention_kernelPiS_S_S_iiiii_param_2,
	.param .u64 .ptr .align 1 _Z16attention_kernelPiS_S_S_iiiii_param_3,
	.param .u32 _Z16attention_kernelPiS_S_S_iiiii_param_4,
	.param .u32 _Z16attention_kernelPiS_S_S_iiiii_param_5,
	.param .u32 _Z16attention_kernelPiS_S_S_iiiii_param_6,
	.param .u32 _Z16attention_kernelPiS_S_S_iiiii_param_7,
	.param .u32 _Z16attention_kernelPiS_S_S_iiiii_param_8
)
{


	ret;

}


// ===== COMPILED SASS (sm_100) =====

	.target	sm_100

	.elftype	@"ET_EXEC"


//--------------------- .note.nv.tkinfo           --------------------------
	.section	.note.nv.tkinfo,"",@"SHT_NOTE"
	.sectionflags	@"SHF_NOTE_NV_TKINFO"
	.tkinfo
        /*0018*/ 	.word	0x00000002
        /*0030*/ 	.string	""
        /*0030*/ 	.string	"ptxas"
        /*0030*/ 	.string	"Cuda compilation tools, release 13.0, V13.0.88"
        /*0030*/ 	.string	"Build cuda_13.0.r13.0/compiler.36424714_0"
        /*0030*/ 	.string	"-arch sm_100 -m 64 "



//--------------------- .note.nv.cuinfo           --------------------------
	.section	.note.nv.cuinfo,"",@"SHT_NOTE"
	.sectionflags	@"SHF_NOTE_NV_CUINFO"
        /*0018*/ 	.short	0x0002
        /*001a*/ 	.short	0x0064
        /*001c*/ 	.short	0x0082
	.zero		2


//--------------------- .nv.info                  --------------------------
	.section	.nv.info,"",@"SHT_CUDA_INFO"
	.align	4


	//----- nvinfo : EIATTR_REGCOUNT
	.align		4
        /*0000*/ 	.byte	0x04, 0x2f
        /*0002*/ 	.short	(.L_1 - .L_0)
	.align		4
.L_0:
        /*0004*/ 	.word	index@(_Z14softmax_kernelPiS_i)
        /*0008*/ 	.word	0x00000020


	//----- nvinfo : EIATTR_FRAME_SIZE
	.align		4
.L_1:
        /*000c*/ 	.byte	0x04, 0x11
        /*000e*/ 	.short	(.L_3 - .L_2)
	.align		4
.L_2:
        /*0010*/ 	.word	index@(_Z14softmax_kernelPiS_i)
        /*0014*/ 	.word	0x00000000


	//----- nvinfo : EIATTR_REGCOUNT
	.align		4
.L_3:
        /*0018*/ 	.byte	0x04, 0x2f
        /*001a*/ 	.short	(.L_5 - .L_4)
	.align		4
.L_4:
        /*001c*/ 	.word	index@(_Z26cuda_matrix_multiplicationPiS_S_iii)
        /*0020*/ 	.word	0x00000020


	//----- nvinfo : EIATTR_FRAME_SIZE
	.align		4
.L_5:
        /*0024*/ 	.byte	0x04, 0x11
        /*0026*/ 	.short	(.L_7 - .L_6)
	.align		4
.L_6:
        /*0028*/ 	.word	index@(_Z26cuda_matrix_multiplicationPiS_S_iii)
        /*002c*/ 	.word	0x00000000


	//----- nvinfo : EIATTR_REGCOUNT
	.align		4
.L_7:
        /*0030*/ 	.byte	0x04, 0x2f
        /*0032*/ 	.short	(.L_9 - .L_8)
	.align		4
.L_8:
        /*0034*/ 	.word	index@(_Z16matrix_transposePiS_ii)
        /*0038*/ 	.word	0x0000000a


	//----- nvinfo : EIATTR_FRAME_SIZE
	.align		4
.L_9:
        /*003c*/ 	.byte	0x04, 0x11
        /*003e*/ 	.short	(.L_11 - .L_10)
	.align		4
.L_10:
        /*0040*/ 	.word	index@(_Z16matrix_transposePiS_ii)
        /*0044*/ 	.word	0x00000000


	//----- nvinfo : EIATTR_REGCOUNT
	.align		4
.L_11:
        /*0048*/ 	.byte	0x04, 0x2f
        /*004a*/ 	.short	(.L_13 - .L_12)
	.align		4
.L_12:
        /*004c*/ 	.word	index@(_Z16attention_kernelPiS_S_S_iiiii)
        /*0050*/ 	.word	0x00000004


	//----- nvinfo : EIATTR_FRAME_SIZE
	.align		4
.L_13:
        /*0054*/ 	.byte	0x04, 0x11
        /*0056*/ 	.short	(.L_15 - .L_14)
	.align		4
.L_14:
        /*0058*/ 	.word	index@(_Z16attention_kernelPiS_S_S_iiiii)
        /*005c*/ 	.word	0x00000000


	//----- nvinfo : EIATTR_MIN_STACK_SIZE
	.align		4
.L_15:
        /*0060*/ 	.byte	0x04, 0x12
        /*0062*/ 	.short	(.L_17 - .L_16)
	.align		4
.L_16:
        /*0064*/ 	.word	index@(_Z16attention_kernelPiS_S_S_iiiii)
        /*0068*/ 	.word	0x00000000


	//----- nvinfo : EIATTR_MIN_STACK_SIZE
	.align		4
.L_17:
        /*006c*/ 	.byte	0x04, 0x12
        /*006e*/ 	.short	(.L_19 - .L_18)
	.align		4
.L_18:
        /*0070*/ 	.word	index@(_Z16matrix_transposePiS_ii)
        /*0074*/ 	.word	0x00000000


	//----- nvinfo : EIATTR_MIN_STACK_SIZE
	.align		4
.L_19:
        /*0078*/ 	.byte	0x04, 0x12
        /*007a*/ 	.short	(.L_21 - .L_20)
	.align		4
.L_20:
        /*007c*/ 	.word	index@(_Z26cuda_matrix_multiplicationPiS_S_iii)
        /*0080*/ 	.word	0x00000000


	//----- nvinfo : EIATTR_MIN_STACK_SIZE
	.align		4
.L_21:
        /*0084*/ 	.byte	0x04, 0x12
        /*0086*/ 	.short	(.L_23 - .L_22)
	.align		4
.L_22:
        /*0088*/ 	.word	index@(_Z14softmax_kernelPiS_i)
        /*008c*/ 	.word	0x00000000
.L_23:


//--------------------- .nv.compat                --------------------------
	.section	.nv.compat,"",@"SHT_CUDA_COMPAT_INFO"
	.align	4
        /*0000*/ 	.byte	0x02, 0x09, 0x00, 0x00, 0x02, 0x02, 0x01, 0x00, 0x02, 0x05, 0x05, 0x00, 0x03, 0x07, 0x01, 0x01
        /*0010*/ 	.byte	0x02, 0x03, 0x00, 0x00, 0x02, 0x06, 0x01, 0x00, 0x04, 0x0b, 0x08, 0x00, 0x09, 0x00, 0x00, 0x00
        /*0020*/ 	.byte	0x00, 0x00, 0x00, 0x00


//--------------------- .nv.info._Z16attention_kernelPiS_S_S_iiiii --------------------------
	.section	.nv.info._Z16attention_kernelPiS_S_S_iiiii,"",@"SHT_CUDA_INFO"
	.sectionflags	@""
	.align	4


	//----- nvinfo : EIATTR_CUDA_API_VERSION
	.align		4
        /*0000*/ 	.byte	0x04, 0x37
        /*0002*/ 	.short	(.L_25 - .L_24)
.L_24:
        /*0004*/ 	.word	0x00000082


	//----- nvinfo : EIATTR_KPARAM_INFO
	.align		4
.L_25:
        /*0008*/ 	.byte	0x04, 0x17
        /*000a*/ 	.short	(.L_27 - .L_26)
.L_26:
        /*000c*/ 	.word	0x00000000
        /*0010*/ 	.short	0x0008
        /*0012*/ 	.short	0x0030
        /*0014*/ 	.byte	0x00, 0xf0, 0x11, 0x00


	//----- nvinfo : EIATTR_KPARAM_INFO
	.align		4
.L_27:
        /*0018*/ 	.byte	0x04, 0x17
        /*001a*/ 	.short	(.L_29 - .L_28)
.L_28:
        /*001c*/ 	.word	0x00000000
        /*0020*/ 	.short	0x0007
        /*0022*/ 	.short	0x002c
        /*0024*/ 	.byte	0x00, 0xf0, 0x11, 0x00


	//----- nvinfo : EIATTR_KPARAM_INFO
	.align		4
.L_29:
        /*0028*/ 	.byte	0x04, 0x17
        /*002a*/ 	.short	(.L_31 - .L_30)
.L_30:
        /*002c*/ 	.word	0x00000000
        /*0030*/ 	.short	0x0006
        /*0032*/ 	.short	0x0028
        /*0034*/ 	.byte	0x00, 0xf0, 0x11, 0x00


	//----- nvinfo : EIATTR_KPARAM_INFO
	.align		4
.L_31:
        /*0038*/ 	.byte	0x04, 0x17
        /*003a*/ 	.short	(.L_33 - .L_32)
.L_32:
        /*003c*/ 	.word	0x00000000
        /*0040*/ 	.short	0x0005
        /*0042*/ 	.short	0x0024
        /*0044*/ 	.byte	0x00, 0xf0, 0x11, 0x00


	//----- nvinfo : EIATTR_KPARAM_INFO
	.align		4
.L_33:
        /*0048*/ 	.byte	0x04, 0x17
        /*004a*/ 	.short	(.L_35 - .L_34)
.L_34:
        /*004c*/ 	.word	0x00000000
        /*0050*/ 	.short	0x0004
        /*0052*/ 	.short	0x0020
        /*0054*/ 	.byte	0x00, 0xf0, 0x11, 0x00


	//----- nvinfo : EIATTR_KPARAM_INFO
	.align		4
.L_35:
        /*0058*/ 	.byte	0x04, 0x17
        /*005a*/ 	.short	(.L_37 - .L_36)
.L_36:
        /*005c*/ 	.word	0x00000000
        /*0060*/ 	.short	0x0003
        /*0062*/ 	.short	0x0018
        /*0064*/ 	.byte	0x00, 0xf5, 0x21, 0x00


	//----- nvinfo : EIATTR_KPARAM_INFO
	.align		4
.L_37:
        /*0068*/ 	.byte	0x04, 0x17
        /*006a*/ 	.short	(.L_39 - .L_38)
.L_38:
        /*006c*/ 	.word	0x00000000
        /*0070*/ 	.short	0x0002
        /*0072*/ 	.short	0x0010
        /*0074*/ 	.byte	0x00, 0xf5, 0x21, 0x00


	//----- nvinfo : EIATTR_KPARAM_INFO
	.align		4
.L_39:
        /*0078*/ 	.byte	0x04, 0x17
        /*007a*/ 	.short	(.L_41 - .L_40)
.L_40:
        /*007c*/ 	.word	0x00000000
        /*0080*/ 	.short	0x0001
        /*0082*/ 	.short	0x0008
        /*0084*/ 	.byte	0x00, 0xf5, 0x21, 0x00


	//----- nvinfo : EIATTR_KPARAM_INFO
	.align		4
.L_41:
        /*0088*/ 	.byte	0x04, 0x17
        /*008a*/ 	.short	(.L_43 - .L_42)
.L_42:
        /*008c*/ 	.word	0x00000000
        /*0090*/ 	.short	0x0000
        /*0092*/ 	.short	0x0000
        /*0094*/ 	.byte	0x00, 0xf5, 0x21, 0x00


	//----- nvinfo : EIATTR_SPARSE_MMA_MASK
	.align		4
.L_43:
        /*0098*/ 	.byte	0x03, 0x50
        /*009a*/ 	.short	0x0000


	//----- nvinfo : EIATTR_MAXREG_COUNT
	.align		4
        /*009c*/ 	.byte	0x03, 0x1b
        /*009e*/ 	.short	0x00ff


	//----- nvinfo : EIATTR_MERCURY_ISA_VERSION
	.align		4
        /*00a0*/ 	.byte	0x03, 0x5f
        /*00a2*/ 	.short	0x0101


	//----- nvinfo : EIATTR_VRC_CTA_INIT_COUNT
	.align		4
        /*00a4*/ 	.byte	0x02, 0x4a
	.zero		1
	.zero		1


	//----- nvinfo : EIATTR_EXIT_INSTR_OFFSETS
	.align		4
        /*00a8*/ 	.byte	0x04, 0x1c
        /*00aa*/ 	.short	(.L_45 - .L_44)


	//   ....[0]....
.L_44:
        /*00ac*/ 	.word	0x00000010


	//----- nvinfo : EIATTR_CBANK_PARAM_SIZE
	.align		4
.L_45:
        /*00b0*/ 	.byte	0x03, 0x19
        /*00b2*/ 	.short	0x0034


	//----- nvinfo : EIATTR_PARAM_CBANK
	.align		4
        /*00b4*/ 	.byte	0x04, 0x0a
        /*00b6*/ 	.short	(.L_47 - .L_46)
	.align		4
.L_46:
        /*00b8*/ 	.word	index@(.nv.constant0._Z16attention_kernelPiS_S_S_iiiii)
        /*00bc*/ 	.short	0x0380
        /*00be*/ 	.short	0x0034


	//----- nvinfo : EIATTR_SW_WAR
	.align		4
.L_47:
        /*00c0*/ 	.byte	0x04, 0x36
        /*00c2*/ 	.short	(.L_49 - .L_48)
.L_48:
        /*00c4*/ 	.word	0x00000008
.L_49:


//--------------------- .nv.info._Z16matrix_transposePiS_ii --------------------------
	.section	.nv.info._Z16matrix_transposePiS_ii,"",@"SHT_CUDA_INFO"
	.sectionflags	@""
	.align	4


	//----- nvinfo : EIATTR_CUDA_API_VERSION
	.align		4
        /*0000*/ 	.byte	0x04, 0x37
        /*0002*/ 	.short	(.L_51 - .L_50)
.L_50:
        /*0004*/ 	.word	0x00000082


	//----- nvinfo : EIATTR_KPARAM_INFO
	.align		4
.L_51:
        /*0008*/ 	.byte	0x04, 0x17
        /*000a*/ 	.short	(.L_53 - .L_52)
.L_52:
        /*000c*/ 	.word	0x00000000
        /*0010*/ 	.short	0x0003
        /*0012*/ 	.short	0x0014
        /*0014*/ 	.byte	0x00, 0xf0, 0x11, 0x00


	//----- nvinfo : EIATTR_KPARAM_INFO
	.align		4
.L_53:
        /*0018*/ 	.byte	0x04, 0x17
        /*001a*/ 	.short	(.L_55 - .L_54)
.L_54:
        /*001c*/ 	.word	0x00000000
        /*0020*/ 	.short	0x0002
        /*0022*/ 	.short	0x0010
        /*0024*/ 	.byte	0x00, 0xf0, 0x11, 0x00


	//----- nvinfo : EIATTR_KPARAM_INFO
	.align		4
.L_55:
        /*0028*/ 	.byte	0x04, 0x17
        /*002a*/ 	.short	(.L_57 - .L_56)
.L_56:
        /*002c*/ 	.word	0x00000000
        /*0030*/ 	.short	0x0001
        /*0032*/ 	.short	0x0008
        /*0034*/ 	.byte	0x00, 0xf5, 0x21, 0x00


	//----- nvinfo : EIATTR_KPARAM_INFO
	.align		4
.L_57:
        /*0038*/ 	.byte	0x04, 0x17
        /*003a*/ 	.short	(.L_59 - .L_58)
.L_58:
        /*003c*/ 	.word	0x00000000
        /*0040*/ 	.short	0x0000
        /*0042*/ 	.short	0x0000
        /*0044*/ 	.byte	0x00, 0xf5, 0x21, 0x00


	//----- nvinfo : EIATTR_SPARSE_MMA_MASK
	.align		4
.L_59:
        /*0048*/ 	.byte	0x03, 0x50
        /*004a*/ 	.short	0x0000


	//----- nvinfo : EIATTR_MAXREG_COUNT
	.align		4
        /*004c*/ 	.byte	0x03, 0x1b
        /*004e*/ 	.short	0x00ff


	//----- nvinfo : EIATTR_MERCURY_ISA_VERSION
	.align		4
        /*0050*/ 	.byte	0x03, 0x5f
        /*0052*/ 	.short	0x0101


	//----- nvinfo : EIATTR_VRC_CTA_INIT_COUNT
	.align		4
        /*0054*/ 	.byte	0x02, 0x4a
	.zero		1
	.zero		1


	//----- nvinfo : EIATTR_EXIT_INSTR_OFFSETS
	.align		4
        /*0058*/ 	.byte	0x04, 0x1c
        /*005a*/ 	.short	(.L_61 - .L_60)


	//   ....[0]....
.L_60:
        /*005c*/ 	.word	0x000000c0


	//   ....[1]....
        /*0060*/ 	.word	0x00000160


	//----- nvinfo : EIATTR_CBANK_PARAM_SIZE
	.align		4
.L_61:
        /*0064*/ 	.byte	0x03, 0x19
        /*0066*/ 	.short	0x0018


	//----- nvinfo : EIATTR_PARAM_CBANK
	.align		4
        /*0068*/ 	.byte	0x04, 0x0a
        /*006a*/ 	.short	(.L_63 - .L_62)
	.align		4
.L_62:
        /*006c*/ 	.word	index@(.nv.constant0._Z16matrix_transposePiS_ii)
        /*0070*/ 	.short	0x0380
        /*0072*/ 	.short	0x0018


	//----- nvinfo : EIATTR_SW_WAR
	.align		4
.L_63:
        /*0074*/ 	.byte	0x04, 0x36
        /*0076*/ 	.short	(.L_65 - .L_64)
.L_64:
        /*0078*/ 	.word	0x00000008
.L_65:


//--------------------- .nv.info._Z26cuda_matrix_multiplicationPiS_S_iii --------------------------
	.section	.nv.info._Z26cuda_matrix_multiplicationPiS_S_iii,"",@"SHT_CUDA_INFO"
	.sectionflags	@""
	.align	4


	//----- nvinfo : EIATTR_CUDA_API_VERSION
	.align		4
        /*0000*/ 	.byte	0x04, 0x37
        /*0002*/ 	.short	(.L_67 - .L_66)
.L_66:
        /*0004*/ 	.word	0x00000082


	//----- nvinfo : EIATTR_KPARAM_INFO
	.align		4
.L_67:
        /*0008*/ 	.byte	0x04, 0x17
        /*000a*/ 	.short	(.L_69 - .L_68)
.L_68:
        /*000c*/ 	.word	0x00000000
        /*0010*/ 	.short	0x0005
        /*0012*/ 	.short	0x0020
        /*0014*/ 	.byte	0x00, 0xf0, 0x11, 0x00


	//----- nvinfo : EIATTR_KPARAM_INFO
	.align		4
.L_69:
        /*0018*/ 	.byte	0x04, 0x17
        /*001a*/ 	.short	(.L_71 - .L_70)
.L_70:
        /*001c*/ 	.word	0x00000000
        /*0020*/ 	.short	0x0004
        /*0022*/ 	.short	0x001c
        /*0024*/ 	.byte	0x00, 0xf0, 0x11, 0x00


	//----- nvinfo : EIATTR_KPARAM_INFO
	.align		4
.L_71:
        /*0028*/ 	.byte	0x04, 0x17
        /*002a*/ 	.short	(.L_73 - .L_72)
.L_72:
        /*002c*/ 	.word	0x00000000
        /*0030*/ 	.short	0x0003
        /*0032*/ 	.short	0x0018
        /*0034*/ 	.byte	0x00, 0xf0, 0x11, 0x00


	//----- nvinfo : EIATTR_KPARAM_INFO
	.align		4
.L_73:
        /*0038*/ 	.byte	0x04, 0x17
        /*003a*/ 	.short	(.L_75 - .L_74)
.L_74:
        /*003c*/ 	.word	0x00000000
        /*0040*/ 	.short	0x0002
        /*0042*/ 	.short	0x0010
        /*0044*/ 	.byte	0x00, 0xf5, 0x21, 0x00


	//----- nvinfo : EIATTR_KPARAM_INFO
	.align		4
.L_75:
        /*0048*/ 	.byte	0x04, 0x17
        /*004a*/ 	.short	(.L_77 - .L_76)
.L_76:
        /*004c*/ 	.word	0x00000000
        /*0050*/ 	.short	0x0001
        /*0052*/ 	.short	0x0008
        /*0054*/ 	.byte	0x00, 0xf5, 0x21, 0x00


	//----- nvinfo : EIATTR_KPARAM_INFO
	.align		4
.L_77:
        /*0058*/ 	.byte	0x04, 0x17
        /*005a*/ 	.short	(.L_79 - .L_78)
.L_78:
        /*005c*/ 	.word	0x00000000
        /*0060*/ 	.short	0x0000
        /*0062*/ 	.short	0x0000
        /*0064*/ 	.byte	0x00, 0xf5, 0x21, 0x00


	//----- nvinfo : EIATTR_SPARSE_MMA_MASK
	.align		4
.L_79:
        /*0068*/ 	.byte	0x03, 0x50
        /*006a*/ 	.short	0x0000


	//----- nvinfo : EIATTR_MAXREG_COUNT
	.align		4
        /*006c*/ 	.byte	0x03, 0x1b
        /*006e*/ 	.short	0x00ff


	//----- nvinfo : EIATTR_MERCURY_ISA_VERSION
	.align		4
        /*0070*/ 	.byte	0x03, 0x5f
        /*0072*/ 	.short	0x0101


	//----- nvinfo : EIATTR_VRC_CTA_INIT_COUNT
	.align		4
        /*0074*/ 	.byte	0x02, 0x4a
	.zero		1
	.zero		1


	//----- nvinfo : EIATTR_EXIT_INSTR_OFFSETS
	.align		4
        /*0078*/ 	.byte	0x04, 0x1c
        /*007a*/ 	.short	(.L_81 - .L_80)


	//   ....[0]....
.L_80:
        /*007c*/ 	.word	0x000000c0


	//   ....[1]....
        /*0080*/ 	.word	0x00000ac0


	//----- nvinfo : EIATTR_CBANK_PARAM_SIZE
	.align		4
.L_81:
        /*0084*/ 	.byte	0x03, 0x19
        /*0086*/ 	.short	0x0024


	//----- nvinfo : EIATTR_PARAM_CBANK
	.align		4
        /*0088*/ 	.byte	0x04, 0x0a
        /*008a*/ 	.short	(.L_83 - .L_82)
	.align		4
.L_82:
        /*008c*/ 	.word	index@(.nv.constant0._Z26cuda_matrix_multiplicationPiS_S_iii)
        /*0090*/ 	.short	0x0380
        /*0092*/ 	.short	0x0024


	//----- nvinfo : EIATTR_SW_WAR
	.align		4
.L_83:
        /*0094*/ 	.byte	0x04, 0x36
        /*0096*/ 	.short	(.L_85 - .L_84)
.L_84:
        /*0098*/ 	.word	0x00000008
.L_85:


//--------------------- .nv.info._Z14softmax_kernelPiS_i --------------------------
	.section	.nv.info._Z14softmax_kernelPiS_i,"",@"SHT_CUDA_INFO"
	.sectionflags	@""
	.align	4


	//----- nvinfo : EIATTR_CUDA_API_VERSION
	.align		4
        /*0000*/ 	.byte	0x04, 0x37
        /*0002*/ 	.short	(.L_87 - .L_86)
.L_86:
        /*0004*/ 	.word	0x00000082


	//----- nvinfo : EIATTR_KPARAM_INFO
	.align		4
.L_87:
        /*0008*/ 	.byte	0x04, 0x17
        /*000a*/ 	.short	(.L_89 - .L_88)
.L_88:
        /*000c*/ 	.word	0x00000000
        /*0010*/ 	.short	0x0002
        /*0012*/ 	.short	0x0010
        /*0014*/ 	.byte	0x00, 0xf0, 0x11, 0x00


	//----- nvinfo : EIATTR_KPARAM_INFO
	.align		4
.L_89:
        /*0018*/ 	.byte	0x04, 0x17
        /*001a*/ 	.short	(.L_91 - .L_90)
.L_90:
        /*001c*/ 	.word	0x00000000
        /*0020*/ 	.short	0x0001
        /*0022*/ 	.short	0x0008
        /*0024*/ 	.byte	0x00, 0xf5, 0x21, 0x00


	//----- nvinfo : EIATTR_KPARAM_INFO
	.align		4
.L_91:
        /*0028*/ 	.byte	0x04, 0x17
        /*002a*/ 	.short	(.L_93 - .L_92)
.L_92:
        /*002c*/ 	.word	0x00000000
        /*0030*/ 	.short	0x0000
        /*0032*/ 	.short	0x0000
        /*0034*/ 	.byte	0x00, 0xf5, 0x21, 0x00


	//----- nvinfo : EIATTR_SPARSE_MMA_MASK
	.align		4
.L_93:
        /*0038*/ 	.byte	0x03, 0x50
        /*003a*/ 	.short	0x0000


	//----- nvinfo : EIATTR_MAXREG_COUNT
	.align		4
        /*003c*/ 	.byte	0x03, 0x1b
        /*003e*/ 	.short	0x00ff


	//----- nvinfo : EIATTR_MERCURY_ISA_VERSION
	.align		4
        /*0040*/ 	.byte	0x03, 0x5f
        /*0042*/ 	.short	0x0101


	//----- nvinfo : EIATTR_VRC_CTA_INIT_COUNT
	.align		4
        /*0044*/ 	.byte	0x02, 0x4a
	.zero		1
	.zero		1


	//----- nvinfo : EIATTR_EXIT_INSTR_OFFSETS
	.align		4
        /*0048*/ 	.byte	0x04, 0x1c
        /*004a*/ 	.short	(.L_95 - .L_94)


	//   ....[0]....
.L_94:
        /*004c*/ 	.word	0x000016f0


	//   ....[1]....
        /*0050*/ 	.word	0x00002830


	//   ....[2]....
        /*0054*/ 	.word	0x000030d0


	//   ....[3]....
        /*0058*/ 	.word	0x000035b0


	//   ....[4]....
        /*005c*/ 	.word	0x00003820


	//----- nvinfo : EIATTR_CBANK_PARAM_SIZE
	.align		4
.L_95:
        /*0060*/ 	.byte	0x03, 0x19
        /*0062*/ 	.short	0x0014


	//----- nvinfo : EIATTR_PARAM_CBANK
	.align		4
        /*0064*/ 	.byte	0x04, 0x0a
        /*0066*/ 	.short	(.L_97 - .L_96)
	.align		4
.L_96:
        /*0068*/ 	.word	index@(.nv.constant0._Z14softmax_kernelPiS_i)
        /*006c*/ 	.short	0x0380
        /*006e*/ 	.short	0x0014


	//----- nvinfo : EIATTR_SW_WAR
	.align		4
.L_97:
        /*0070*/ 	.byte	0x04, 0x36
        /*0072*/ 	.short	(.L_99 - .L_98)
.L_98:
        /*0074*/ 	.word	0x00000008
.L_99:


//--------------------- .nv.callgraph             --------------------------
	.section	.nv.callgraph,"",@"SHT_CUDA_CALLGRAPH"
	.align	4
	.sectionentsize	8
	.align		4
        /*0000*/ 	.word	0x00000000
	.align		4
        /*0004*/ 	.word	0xffffffff
	.align		4
        /*0008*/ 	.word	0x00000000
	.align		4
        /*000c*/ 	.word	0xfffffffe
	.align		4
        /*0010*/ 	.word	0x00000000
	.align		4
        /*0014*/ 	.word	0xfffffffd
	.align		4
        /*0018*/ 	.word	0x00000000
	.align		4
        /*001c*/ 	.word	0xfffffffc


//--------------------- .text._Z16attention_kernelPiS_S_S_iiiii --------------------------
	.section	.text._Z16attention_kernelPiS_S_S_iiiii,"ax",@progbits
	.align	128
        .global         _Z16attention_kernelPiS_S_S_iiiii
        .type           _Z16attention_kernelPiS_S_S_iiiii,@function
        .size           _Z16attention_kernelPiS_S_S_iiiii,(.L_x_25 - _Z16attention_kernelPiS_S_S_iiiii)
        .other          _Z16attention_kernelPiS_S_S_iiiii,@"STO_CUDA_ENTRY STV_DEFAULT"
_Z16attention_kernelPiS_S_S_iiiii:
.text._Z16attention_kernelPiS_S_S_iiiii:
[----:B------:R-:W-:Y:S01]  /*0000*/  LDC R1, c[0x0][0x37c] ;  /* 0x0000df00ff017b82 */ /* 0x000fe20000000800 */
[----:B------:R-:W-:Y:S05]  /*0010*/  EXIT ;  /* 0x000000000000794d */ /* 0x000fea0003800000 */
.L_x_0:
[----:B------:R-:W-:-:S00]  /*0020*/  BRA `(.L_x_0) ;  /* 0xfffffffc00fc7947 */ /* 0x000fc0000383ffff */
[----:B------:R-:W-:-:S00]  /*0030*/  NOP ;  /* 0x0000000000007918 */ /* 0x000fc00000000000 */
        /* <DEDUP_REMOVED lines=12> */
.L_x_25:


//--------------------- .text._Z16matrix_transposePiS_ii --------------------------
	.section	.text._Z16matrix_transposePiS_ii,"ax",@progbits
	.align	128
        .global         _Z16matrix_transposePiS_ii
        .type           _Z16matrix_transposePiS_ii,@function
        .size           _Z16matrix_transposePiS_ii,(.L_x_26 - _Z16matrix_transposePiS_ii)
        .other          _Z16matrix_transposePiS_ii,@"STO_CUDA_ENTRY STV_DEFAULT"
_Z16matrix_transposePiS_ii:
.text._Z16matrix_transposePiS_ii:
[----:B------:R-:W-:Y:S01]  /*0000*/  LDC R1, c[0x0][0x37c] ;  /* 0x0000df00ff017b82 */ /* 0x000fe20000000800 */
[----:B------:R-:W0:Y:S07]  /*0010*/  S2R R2, SR_TID.X ;  /* 0x0000000000027919 */ /* 0x000e2e0000002100 */
[----:B------:R-:W1:Y:S01]  /*0020*/  LDC R0, c[0x0][0x364] ;  /* 0x0000d900ff007b82 */ /* 0x000e620000000800 */
[----:B------:R-:W2:Y:S01]  /*0030*/  LDCU.64 UR6, c[0x0][0x390] ;  /* 0x00007200ff0677ac */ /* 0x000ea20008000a00 */
[----:B------:R-:W1:Y:S06]  /*0040*/  S2R R3, SR_TID.Y ;  /* 0x0000000000037919 */ /* 0x000e6c0000002200 */
[----:B------:R-:W0:Y:S08]  /*0050*/  S2UR UR5, SR_CTAID.X ;  /* 0x00000000000579c3 */ /* 0x000e300000002500 */
[----:B------:R-:W0:Y:S08]  /*0060*/  LDC R7, c[0x0][0x360] ;  /* 0x0000d800ff077b82 */ /* 0x000e300000000800 */
[----:B------:R-:W1:Y:S01]  /*0070*/  S2UR UR4, SR_CTAID.Y ;  /* 0x00000000000479c3 */ /* 0x000e620000002600 */
[----:B0-----:R-:W-:-:S05]  /*0080*/  IMAD R7, R7, UR5, R2 ;  /* 0x0000000507077c24 */ /* 0x001fca000f8e0202 */
[----:B--2---:R-:W-:Y:S01]  /*0090*/  ISETP.GE.AND P0, PT, R7, UR7, PT ;  /* 0x0000000707007c0c */ /* 0x004fe2000bf06270 */
[----:B-1----:R-:W-:-:S05]  /*00a0*/  IMAD R0, R0, UR4, R3 ;  /* 0x0000000400007c24 */ /* 0x002fca000f8e0203 */
[----:B------:R-:W-:-:S13]  /*00b0*/  ISETP.GE.OR P0, PT, R0, UR6, P0 ;  /* 0x0000000600007c0c */ /* 0x000fda0008706670 */
[----:B------:R-:W-:Y:S05]  /*00c0*/  @P0 EXIT ;  /* 0x000000000000094d */ /* 0x000fea0003800000 */
[----:B------:R-:W0:Y:S01]  /*00d0*/  LDC.64 R2, c[0x0][0x380] ;  /* 0x0000e000ff027b82 */ /* 0x000e220000000a00 */
[----:B------:R-:W1:Y:S01]  /*00e0*/  LDCU.64 UR4, c[0x0][0x358] ;  /* 0x00006b00ff0477ac */ /* 0x000e620008000a00 */
[----:B------:R-:W-:-:S04]  /*00f0*/  IMAD R5, R0, UR7, R7 ;  /* 0x0000000700057c24 */ /* 0x000fc8000f8e0207 */
[----:B0-----:R-:W-:Y:S02]  /*0100*/  IMAD.WIDE R2, R5, 0x4, R2 ;  /* 0x0000000405027825 */ /* 0x001fe400078e0202 */
[----:B------:R-:W0:Y:S04]  /*0110*/  LDC.64 R4, c[0x0][0x388] ;  /* 0x0000e200ff047b82 */ /* 0x000e280000000a00 */
[----:B-1----:R-:W2:Y:S01]  /*0120*/  LDG.E R3, desc[UR4][R2.64] ;  /* 0x0000000402037981 */ /* 0x002ea2000c1e1900 */
[----:B------:R-:W-:-:S04]  /*0130*/  IMAD R7, R7, UR6, R0 ;  /* 0x0000000607077c24 */ /* 0x000fc8000f8e0200 */
[----:B0-----:R-:W-:-:S05]  /*0140*/  IMAD.WIDE R4, R7, 0x4, R4 ;  /* 0x0000000407047825 */ /* 0x001fca00078e0204 */
[----:B--2---:R-:W-:Y:S01]  /*0150*/  STG.E desc[UR4][R4.64], R3 ;  /* 0x0000000304007986 */ /* 0x004fe2000c101904 */
[----:B------:R-:W-:Y:S05]  /*0160*/  EXIT ;  /* 0x000000000000794d */ /* 0x000fea0003800000 */
.L_x_1:
        /* <DEDUP_REMOVED lines=9> */
.L_x_26:


//--------------------- .text._Z26cuda_matrix_multiplicationPiS_S_iii --------------------------
	.section	.text._Z26cuda_matrix_multiplicationPiS_S_iii,"ax",@progbits
	.align	128
        .global         _Z26cuda_matrix_multiplicationPiS_S_iii
        .type           _Z26cuda_matrix_multiplicationPiS_S_iii,@function
        .size           _Z26cuda_matrix_multiplicationPiS_S_iii,(.L_x_27 - _Z26cuda_matrix_multiplicationPiS_S_iii)
        .other          _Z26cuda_matrix_multiplicationPiS_S_iii,@"STO_CUDA_ENTRY STV_DEFAULT"
_Z26cuda_matrix_multiplicationPiS_S_iii:
.text._Z26cuda_matrix_multiplicationPiS_S_iii:
[----:B------:R-:W-:Y:S01]  /*0000*/  LDC R1, c[0x0][0x37c] ;  /* 0x0000df00ff017b82 */ /* 0x000fe20000000800 */
[----:B------:R-:W0:Y:S07]  /*0010*/  S2R R5, SR_TID.X ;  /* 0x0000000000057919 */ /* 0x000e2e0000002100 */
[----:B------:R-:W1:Y:S01]  /*0020*/  LDC R0, c[0x0][0x364] ;  /* 0x0000d900ff007b82 */ /* 0x000e620000000800 */
[----:B------:R-:W1:Y:S07]  /*0030*/  S2R R3, SR_TID.Y ;  /* 0x0000000000037919 */ /* 0x000e6e0000002200 */
[----:B------:R-:W0:Y:S08]  /*0040*/  S2UR UR5, SR_CTAID.X ;  /* 0x00000000000579c3 */ /* 0x000e300000002500 */
[----:B------:R-:W0:Y:S08]  /*0050*/  LDC R4, c[0x0][0x360] ;  /* 0x0000d800ff047b82 */ /* 0x000e300000000800 */
[----:B------:R-:W1:Y:S08]  /*0060*/  S2UR UR4, SR_CTAID.Y ;  /* 0x00000000000479c3 */ /* 0x000e700000002600 */
[----:B------:R-:W2:Y:S01]  /*0070*/  LDC.64 R6, c[0x0][0x398] ;  /* 0x0000e600ff067b82 */ /* 0x000ea20000000a00 */
[----:B0-----:R-:W-:-:S02]  /*0080*/  IMAD R4, R4, UR5, R5 ;  /* 0x0000000504047c24 */ /* 0x001fc4000f8e0205 */
[----:B-1----:R-:W-:-:S03]  /*0090*/  IMAD R0, R0, UR4, R3 ;  /* 0x0000000400007c24 */ /* 0x002fc6000f8e0203 */
[----:B--2---:R-:W-:-:S04]  /*00a0*/  ISETP.GE.AND P0, PT, R4, R7, PT ;  /* 0x000000070400720c */ /* 0x004fc80003f06270 */
[----:B------:R-:W-:-:S13]  /*00b0*/  ISETP.GE.OR P0, PT, R0, R6, P0 ;  /* 0x000000060000720c */ /* 0x000fda0000706670 */
[----:B------:R-:W-:Y:S05]  /*00c0*/  @P0 EXIT ;  /* 0x000000000000094d */ /* 0x000fea0003800000 */
[----:B------:R-:W0:Y:S01]  /*00d0*/  LDCU UR5, c[0x0][0x3a0] ;  /* 0x00007400ff0577ac */ /* 0x000e220008000800 */
[----:B------:R-:W-:Y:S01]  /*00e0*/  IMAD.MOV.U32 R11, RZ, RZ, RZ ;  /* 0x000000ffff0b7224 */ /* 0x000fe200078e00ff */
[----:B------:R-:W1:Y:S01]  /*00f0*/  LDCU.64 UR8, c[0x0][0x358] ;  /* 0x00006b00ff0877ac */ /* 0x000e620008000a00 */
[----:B0-----:R-:W-:-:S09]  /*0100*/  UISETP.GE.AND UP0, UPT, UR5, 0x1, UPT ;  /* 0x000000010500788c */ /* 0x001fd2000bf06270 */
[----:B-1----:R-:W-:Y:S05]  /*0110*/  BRA.U !UP0, `(.L_x_2) ;  /* 0x0000000908447547 */ /* 0x002fea000b800000 */
[----:B------:R-:W-:Y:S01]  /*0120*/  UISETP.GE.U32.AND UP1, UPT, UR5, 0x8, UPT ;  /* 0x000000080500788c */ /* 0x000fe2000bf26070 */
[----:B------:R-:W-:Y:S01]  /*0130*/  SHF.R.S32.HI R6, RZ, 0x1f, R7 ;  /* 0x0000001fff067819 */ /* 0x000fe20000011407 */
[----:B------:R-:W-:Y:S01]  /*0140*/  ULOP3.LUT UR6, UR5, 0x7, URZ, 0xc0, !UPT ;  /* 0x0000000705067892 */ /* 0x000fe2000f8ec0ff */
[----:B------:R-:W-:Y:S01]  /*0150*/  SHF.R.S32.HI R5, RZ, 0x1f, R4 ;  /* 0x0000001fff057819 */ /* 0x000fe20000011404 */
[----:B------:R-:W-:Y:S01]  /*0160*/  IMAD.MOV.U32 R11, RZ, RZ, RZ ;  /* 0x000000ffff0b7224 */ /* 0x000fe200078e00ff */
[----:B------:R-:W-:Y:S01]  /*0170*/  UMOV UR4, URZ ;  /* 0x000000ff00047c82 */ /* 0x000fe20008000000 */
[----:B------:R-:W-:Y:S01]  /*0180*/  IMAD.WIDE.U32 R2, R0, UR5, RZ ;  /* 0x0000000500027c25 */ /* 0x000fe2000f8e00ff */
[----:B------:R-:W-:Y:S02]  /*0190*/  UISETP.NE.AND UP0, UPT, UR6, URZ, UPT ;  /* 0x000000ff0600728c */ /* 0x000fe4000bf05270 */
[----:B------:R-:W-:Y:S09]  /*01a0*/  BRA.U !UP1, `(.L_x_3) ;  /* 0x0000000109f07547 */ /* 0x000ff2000b800000 */
[----:B------:R-:W0:Y:S01]  /*01b0*/  LDCU.64 UR10, c[0x0][0x390] ;  /* 0x00007200ff0a77ac */ /* 0x000e220008000a00 */
[C-C-:B------:R-:W-:Y:S01]  /*01c0*/  SHF.L.U64.HI R20, R7.reuse, 0x5, R6.reuse ;  /* 0x0000000507147819 */ /* 0x140fe20000010206 */
[----:B------:R-:W-:Y:S01]  /*01d0*/  IMAD.MOV.U32 R11, RZ, RZ, RZ ;  /* 0x000000ffff0b7224 */ /* 0x000fe200078e00ff */
[C---:B------:R-:W-:Y:S01]  /*01e0*/  SHF.L.U64.HI R21, R7.reuse, 0x2, R6 ;  /* 0x0000000207157819 */ /* 0x040fe20000010206 */
[----:B------:R-:W1:Y:S01]  /*01f0*/  LDCU.64 UR12, c[0x0][0x388] ;  /* 0x00007100ff0c77ac */ /* 0x000e620008000a00 */
[----:B------:R-:W-:Y:S01]  /*0200*/  IMAD.SHL.U32 R23, R7, 0x4, RZ ;  /* 0x0000000407177824 */ /* 0x000fe200078e00ff */
[----:B------:R-:W-:-:S04]  /*0210*/  ULOP3.LUT UR4, UR5, 0x7ffffff8, URZ, 0xc0, !UPT ;  /* 0x7ffffff805047892 */ /* 0x000fc8000f8ec0ff */
[----:B------:R-:W-:Y:S01]  /*0220*/  UIADD3 UR7, UPT, UPT, -UR4, URZ, URZ ;  /* 0x000000ff04077290 */ /* 0x000fe2000fffe1ff */
[----:B0-----:R-:W-:Y:S02]  /*0230*/  LEA R18, P0, R4, UR10, 0x2 ;  /* 0x0000000a04127c11 */ /* 0x001fe4000f8010ff */
[----:B-1----:R-:W-:Y:S02]  /*0240*/  LEA R10, P1, R2, UR12, 0x2 ;  /* 0x0000000c020a7c11 */ /* 0x002fe4000f8210ff */
[----:B------:R-:W-:Y:S02]  /*0250*/  LEA.HI.X R19, R4, UR11, R5, 0x2, P0 ;  /* 0x0000000b04137c11 */ /* 0x000fe400080f1405 */
[----:B------:R-:W-:Y:S02]  /*0260*/  LEA.HI.X R9, R2, UR13, R3, 0x2, P1 ;  /* 0x0000000d02097c11 */ /* 0x000fe400088f1403 */
[----:B------:R-:W-:-:S05]  /*0270*/  IADD3 R10, P0, PT, R10, 0x10, RZ ;  /* 0x000000100a0a7810 */ /* 0x000fca0007f1e0ff */
[----:B------:R-:W-:-:S08]  /*0280*/  IMAD.X R9, RZ, RZ, R9, P0 ;  /* 0x000000ffff097224 */ /* 0x000fd000000e0609 */
.L_x_4:
[----:B------:R-:W-:Y:S01]  /*0290*/  IMAD.MOV.U32 R8, RZ, RZ, R10 ;  /* 0x000000ffff087224 */ /* 0x000fe200078e000a */
[----:B------:R-:W-:Y:S01]  /*02a0*/  IADD3 R14, P0, PT, R18, R23, RZ ;  /* 0x00000017120e7210 */ /* 0x000fe20007f1e0ff */
[----:B------:R-:W2:Y:S03]  /*02b0*/  LDG.E R28, desc[UR8][R18.64] ;  /* 0x00000008121c7981 */ /* 0x000ea6000c1e1900 */
[----:B------:R-:W-:Y:S01]  /*02c0*/  IADD3.X R15, PT, PT, R19, R21, RZ, P0, !PT ;  /* 0x00000015130f7210 */ /* 0x000fe200007fe4ff */
[----:B------:R-:W2:Y:S01]  /*02d0*/  LDG.E R26, desc[UR8][R8.64+-0x10] ;  /* 0xfffff008081a7981 */ /* 0x000ea2000c1e1900 */
[----:B------:R-:W-:-:S03]  /*02e0*/  IADD3 R12, P0, PT, R14, R23, RZ ;  /* 0x000000170e0c7210 */ /* 0x000fc60007f1e0ff */
[----:B------:R0:W3:Y:S02]  /*02f0*/  LDG.E R24, desc[UR8][R14.64] ;  /* 0x000000080e187981 */ /* 0x0000e4000c1e1900 */
[----:B------:R-:W-:Y:S02]  /*0300*/  IMAD.X R13, R15, 0x1, R21, P0 ;  /* 0x000000010f0d7824 */ /* 0x000fe400000e0615 */
[----:B------:R-:W3:Y:S04]  /*0310*/  LDG.E R27, desc[UR8][R8.64+-0xc] ;  /* 0xfffff408081b7981 */ /* 0x000ee8000c1e1900 */
[----:B------:R1:W4:Y:S04]  /*0320*/  LDG.E R25, desc[UR8][R12.64] ;  /* 0x000000080c197981 */ /* 0x000328000c1e1900 */
[----:B------:R-:W4:Y:S01]  /*0330*/  LDG.E R22, desc[UR8][R8.64+-0x8] ;  /* 0xfffff80808167981 */ /* 0x000f22000c1e1900 */
[----:B------:R-:W-:-:S03]  /*0340*/  IADD3 R16, P0, PT, R12, R23, RZ ;  /* 0x000000170c107210 */ /* 0x000fc60007f1e0ff */
[----:B------:R-:W5:Y:S02]  /*0350*/  LDG.E R29, desc[UR8][R8.64] ;  /* 0x00000008081d7981 */ /* 0x000f64000c1e1900 */
[----:B------:R-:W-:Y:S01]  /*0360*/  IMAD.X R17, R13, 0x1, R21, P0 ;  /* 0x000000010d117824 */ /* 0x000fe200000e0615 */
[----:B------:R-:W-:-:S04]  /*0370*/  IADD3 R10, P0, PT, R16, R23, RZ ;  /* 0x00000017100a7210 */ /* 0x000fc80007f1e0ff */
[----:B------:R-:W5:Y:S01]  /*0380*/  LDG.E R16, desc[UR8][R16.64] ;  /* 0x0000000810107981 */ /* 0x000f62000c1e1900 */
[----:B--2---:R-:W-:Y:S02]  /*0390*/  IMAD R26, R26, R28, R11 ;  /* 0x0000001c1a1a7224 */ /* 0x004fe400078e020b */
[----:B------:R-:W-:Y:S01]  /*03a0*/  IMAD.X R11, R17, 0x1, R21, P0 ;  /* 0x00000001110b7824 */ /* 0x000fe200000e0615 */
[----:B0-----:R-:W-:Y:S01]  /*03b0*/  IADD3 R14, P0, PT, R10, R23, RZ ;  /* 0x000000170a0e7210 */ /* 0x001fe20007f1e0ff */
[----:B------:R-:W2:Y:S01]  /*03c0*/  LDG.E R17, desc[UR8][R8.64+0x4] ;  /* 0x0000040808117981 */ /* 0x000ea2000c1e1900 */
[----:B---3--:R-:W-:-:S03]  /*03d0*/  IMAD R24, R27, R24, R26 ;  /* 0x000000181b187224 */ /* 0x008fc600078e021a */
[----:B------:R-:W3:Y:S01]  /*03e0*/  LDG.E R10, desc[UR8][R10.64] ;  /* 0x000000080a0a7981 */ /* 0x000ee2000c1e1900 */
[--C-:B------:R-:W-:Y:S01]  /*03f0*/  IMAD.X R15, R11, 0x1, R21.reuse, P0 ;  /* 0x000000010b0f7824 */ /* 0x100fe200000e0615 */
[----:B-1----:R-:W-:Y:S02]  /*0400*/  IADD3 R12, P0, PT, R14, R23, RZ ;  /* 0x000000170e0c7210 */ /* 0x002fe40007f1e0ff */
[----:B------:R-:W5:Y:S02]  /*0410*/  LDG.E R27, desc[UR8][R8.64+-0x4] ;  /* 0xfffffc08081b7981 */ /* 0x000f64000c1e1900 */
[----:B------:R-:W-:Y:S01]  /*0420*/  IADD3.X R13, PT, PT, R15, R21, RZ, P0, !PT ;  /* 0x000000150f0d7210 */ /* 0x000fe200007fe4ff */
[----:B----4-:R-:W-:Y:S01]  /*0430*/  IMAD R22, R22, R25, R24 ;  /* 0x0000001916167224 */ /* 0x010fe200078e0218 */
[----:B------:R-:W-:Y:S01]  /*0440*/  IADD3 R24, P0, PT, R12, R23, RZ ;  /* 0x000000170c187210 */ /* 0x000fe20007f1e0ff */
[----:B------:R-:W2:Y:S04]  /*0450*/  LDG.E R14, desc[UR8][R14.64] ;  /* 0x000000080e0e7981 */ /* 0x000ea8000c1e1900 */
[----:B------:R-:W-:Y:S01]  /*0460*/  IMAD.X R25, R13, 0x1, R21, P0 ;  /* 0x000000010d197824 */ /* 0x000fe200000e0615 */
[----:B------:R-:W4:Y:S04]  /*0470*/  LDG.E R12, desc[UR8][R12.64] ;  /* 0x000000080c0c7981 */ /* 0x000f28000c1e1900 */
[----:B------:R-:W4:Y:S04]  /*0480*/  LDG.E R26, desc[UR8][R8.64+0x8] ;  /* 0x00000808081a7981 */ /* 0x000f28000c1e1900 */
[----:B------:R-:W4:Y:S04]  /*0490*/  LDG.E R24, desc[UR8][R24.64] ;  /* 0x0000000818187981 */ /* 0x000f28000c1e1900 */
[----:B------:R0:W4:Y:S01]  /*04a0*/  LDG.E R11, desc[UR8][R8.64+0xc] ;  /* 0x00000c08080b7981 */ /* 0x000122000c1e1900 */
[----:B------:R-:W-:-:S04]  /*04b0*/  UIADD3 UR7, UPT, UPT, UR7, 0x8, URZ ;  /* 0x0000000807077890 */ /* 0x000fc8000fffe0ff */
[----:B------:R-:W-:Y:S01]  /*04c0*/  UISETP.NE.AND UP1, UPT, UR7, URZ, UPT ;  /* 0x000000ff0700728c */ /* 0x000fe2000bf25270 */
[----:B------:R-:W-:-:S05]  /*04d0*/  LEA R18, P0, R7, R18, 0x5 ;  /* 0x0000001207127211 */ /* 0x000fca00078028ff */
[----:B------:R-:W-:Y:S02]  /*04e0*/  IMAD.X R19, R19, 0x1, R20, P0 ;  /* 0x0000000113137824 */ /* 0x000fe400000e0614 */
[----:B-----5:R-:W-:-:S04]  /*04f0*/  IMAD R16, R27, R16, R22 ;  /* 0x000000101b107224 */ /* 0x020fc800078e0216 */
[----:B---3--:R-:W-:-:S04]  /*0500*/  IMAD R10, R29, R10, R16 ;  /* 0x0000000a1d0a7224 */ /* 0x008fc800078e0210 */
[----:B--2---:R-:W-:Y:S01]  /*0510*/  IMAD R17, R17, R14, R10 ;  /* 0x0000000e11117224 */ /* 0x004fe200078e020a */
[----:B------:R-:W-:-:S03]  /*0520*/  IADD3 R10, P1, PT, R8, 0x20, RZ ;  /* 0x00000020080a7810 */ /* 0x000fc60007f3e0ff */
[----:B----4-:R-:W-:Y:S02]  /*0530*/  IMAD R17, R26, R12, R17 ;  /* 0x0000000c1a117224 */ /* 0x010fe400078e0211 */
[----:B0-----:R-:W-:Y:S02]  /*0540*/  IMAD.X R9, RZ, RZ, R9, P1 ;  /* 0x000000ffff097224 */ /* 0x001fe400008e0609 */
[----:B------:R-:W-:Y:S01]  /*0550*/  IMAD R11, R11, R24, R17 ;  /* 0x000000180b0b7224 */ /* 0x000fe200078e0211 */
[----:B------:R-:W-:Y:S06]  /*0560*/  BRA.U UP1, `(.L_x_4) ;  /* 0xfffffffd01487547 */ /* 0x000fec000b83ffff */
.L_x_3:
[----:B------:R-:W-:Y:S05]  /*0570*/  BRA.U !UP0, `(.L_x_2) ;  /* 0x00000005082c7547 */ /* 0x000fea000b800000 */
[----:B------:R-:W-:Y:S02]  /*0580*/  UISETP.GE.U32.AND UP0, UPT, UR6, 0x4, UPT ;  /* 0x000000040600788c */ /* 0x000fe4000bf06070 */
[----:B------:R-:W-:-:S04]  /*0590*/  ULOP3.LUT UR7, UR5, 0x3, URZ, 0xc0, !UPT ;  /* 0x0000000305077892 */ /* 0x000fc8000f8ec0ff */
[----:B------:R-:W-:-:S03]  /*05a0*/  UISETP.NE.AND UP1, UPT, UR7, URZ, UPT ;  /* 0x000000ff0700728c */ /* 0x000fc6000bf25270 */
[----:B------:R-:W-:Y:S08]  /*05b0*/  BRA.U !UP0, `(.L_x_5) ;  /* 0x00000001087c7547 */ /* 0x000ff0000b800000 */
[----:B------:R-:W0:Y:S01]  /*05c0*/  LDCU.64 UR12, c[0x0][0x390] ;  /* 0x00007200ff0c77ac */ /* 0x000e220008000a00 */
[C---:B------:R-:W-:Y:S01]  /*05d0*/  IMAD.WIDE.U32 R12, R7.reuse, UR4, R4 ;  /* 0x00000004070c7c25 */ /* 0x040fe2000f8e0004 */
[----:B------:R-:W-:Y:S01]  /*05e0*/  IADD3 R10, P1, PT, R2, UR4, RZ ;  /* 0x00000004020a7c10 */ /* 0x000fe2000ff3e0ff */
[----:B------:R-:W1:Y:S02]  /*05f0*/  LDCU.64 UR10, c[0x0][0x388] ;  /* 0x00007100ff0a77ac */ /* 0x000e640008000a00 */
[----:B------:R-:W-:Y:S01]  /*0600*/  IMAD R9, R6, UR4, R13 ;  /* 0x0000000406097c24 */ /* 0x000fe2000f8e020d */
[----:B------:R-:W-:Y:S01]  /*0610*/  SHF.L.U32 R17, R7, 0x2, RZ ;  /* 0x0000000207117819 */ /* 0x000fe200000006ff */
[----:B------:R-:W-:Y:S01]  /*0620*/  IMAD.X R13, RZ, RZ, R3, P1 ;  /* 0x000000ffff0d7224 */ /* 0x000fe200008e0603 */
[----:B0-----:R-:W-:Y:S02]  /*0630*/  LEA R14, P0, R12, UR12, 0x2 ;  /* 0x0000000c0c0e7c11 */ /* 0x001fe4000f8010ff */
[----:B-1----:R-:W-:-:S02]  /*0640*/  LEA R8, P1, R10, UR10, 0x2 ;  /* 0x0000000a0a087c11 */ /* 0x002fc4000f8210ff */
[----:B------:R-:W-:Y:S02]  /*0650*/  LEA.HI.X R15, R12, UR13, R9, 0x2, P0 ;  /* 0x0000000d0c0f7c11 */ /* 0x000fe400080f1409 */
[----:B------:R-:W-:Y:S02]  /*0660*/  LEA.HI.X R9, R10, UR11, R13, 0x2, P1 ;  /* 0x0000000b0a097c11 */ /* 0x000fe400088f140d */
[-C--:B------:R-:W-:Y:S02]  /*0670*/  IADD3 R18, P1, PT, R14, R17.reuse, RZ ;  /* 0x000000110e127210 */ /* 0x080fe40007f3e0ff */
[----:B------:R-:W-:Y:S01]  /*0680*/  SHF.L.U64.HI R13, R7, 0x2, R6 ;  /* 0x00000002070d7819 */ /* 0x000fe20000010206 */
[----:B------:R-:W2:Y:S01]  /*0690*/  LDG.E R14, desc[UR8][R14.64] ;  /* 0x000000080e0e7981 */ /* 0x000ea2000c1e1900 */
[----:B------:R-:W-:-:S03]  /*06a0*/  IADD3 R16, P0, PT, R18, R17, RZ ;  /* 0x0000001112107210 */ /* 0x000fc60007f1e0ff */
[--C-:B------:R-:W-:Y:S01]  /*06b0*/  IMAD.X R19, R15, 0x1, R13.reuse, P1 ;  /* 0x000000010f137824 */ /* 0x100fe200008e060d */
[----:B------:R-:W2:Y:S01]  /*06c0*/  LDG.E R10, desc[UR8][R8.64] ;  /* 0x00000008080a7981 */ /* 0x000ea2000c1e1900 */
[----:B------:R-:W-:Y:S02]  /*06d0*/  IADD3 R12, P1, PT, R16, R17, RZ ;  /* 0x00000011100c7210 */ /* 0x000fe40007f3e0ff */
[--C-:B------:R-:W-:Y:S01]  /*06e0*/  IMAD.X R17, R19, 0x1, R13.reuse, P0 ;  /* 0x0000000113117824 */ /* 0x100fe200000e060d */
[----:B------:R-:W3:Y:S04]  /*06f0*/  LDG.E R18, desc[UR8][R18.64] ;  /* 0x0000000812127981 */ /* 0x000ee8000c1e1900 */
[----:B------:R-:W3:Y:S01]  /*0700*/  LDG.E R21, desc[UR8][R8.64+0x4] ;  /* 0x0000040808157981 */ /* 0x000ee2000c1e1900 */
[----:B------:R-:W-:-:S03]  /*0710*/  IMAD.X R13, R17, 0x1, R13, P1 ;  /* 0x00000001110d7824 */ /* 0x000fc600008e060d */
[----:B------:R-:W4:Y:S04]  /*0720*/  LDG.E R16, desc[UR8][R16.64] ;  /* 0x0000000810107981 */ /* 0x000f28000c1e1900 */
[----:B------:R-:W4:Y:S04]  /*0730*/  LDG.E R23, desc[UR8][R8.64+0x8] ;  /* 0x0000080808177981 */ /* 0x000f28000c1e1900 */
[----:B------:R-:W5:Y:S04]  /*0740*/  LDG.E R15, desc[UR8][R8.64+0xc] ;  /* 0x00000c08080f7981 */ /* 0x000f68000c1e1900 */
[----:B------:R-:W5:Y:S01]  /*0750*/  LDG.E R12, desc[UR8][R12.64] ;  /* 0x000000080c0c7981 */ /* 0x000f62000c1e1900 */
[----:B------:R-:W-:Y:S01]  /*0760*/  UIADD3 UR4, UPT, UPT, UR4, 0x4, URZ ;  /* 0x0000000404047890 */ /* 0x000fe2000fffe0ff */
[----:B--2---:R-:W-:-:S04]  /*0770*/  IMAD R10, R10, R14, R11 ;  /* 0x0000000e0a0a7224 */ /* 0x004fc800078e020b */
[----:B---3--:R-:W-:-:S04]  /*0780*/  IMAD R10, R21, R18, R10 ;  /* 0x00000012150a7224 */ /* 0x008fc800078e020a */
[----:B----4-:R-:W-:-:S04]  /*0790*/  IMAD R10, R23, R16, R10 ;  /* 0x00000010170a7224 */ /* 0x010fc800078e020a */
[----:B-----5:R-:W-:-:S07]  /*07a0*/  IMAD R11, R15, R12, R10 ;  /* 0x0000000c0f0b7224 */ /* 0x020fce00078e020a */
.L_x_5:
[----:B------:R-:W-:Y:S05]  /*07b0*/  BRA.U !UP1, `(.L_x_2) ;  /* 0x00000001099c7547 */ /* 0x000fea000b800000 */
[----:B------:R-:W-:Y:S02]  /*07c0*/  UISETP.NE.AND UP0, UPT, UR7, 0x1, UPT ;  /* 0x000000010700788c */ /* 0x000fe4000bf05270 */
[----:B------:R-:W-:-:S04]  /*07d0*/  ULOP3.LUT UR5, UR5, 0x1, URZ, 0xc0, !UPT ;  /* 0x0000000105057892 */ /* 0x000fc8000f8ec0ff */
[----:B------:R-:W-:-:S03]  /*07e0*/  UISETP.NE.U32.AND UP1, UPT, UR5, 0x1, UPT ;  /* 0x000000010500788c */ /* 0x000fc6000bf25070 */
[----:B------:R-:W-:Y:S08]  /*07f0*/  BRA.U !UP0, `(.L_x_6) ;  /* 0x00000001084c7547 */ /* 0x000ff0000b800000 */
[----:B------:R-:W0:Y:S01]  /*0800*/  LDCU.64 UR6, c[0x0][0x388] ;  /* 0x00007100ff0677ac */ /* 0x000e220008000a00 */
[----:B------:R-:W-:Y:S01]  /*0810*/  IADD3 R9, P0, PT, R2, UR4, RZ ;  /* 0x0000000402097c10 */ /* 0x000fe2000ff1e0ff */
[----:B------:R-:W-:Y:S01]  /*0820*/  IMAD.WIDE.U32 R12, R7, UR4, R4 ;  /* 0x00000004070c7c25 */ /* 0x000fe2000f8e0004 */
[----:B------:R-:W1:Y:S03]  /*0830*/  LDCU.64 UR10, c[0x0][0x390] ;  /* 0x00007200ff0a77ac */ /* 0x000e660008000a00 */
[----:B------:R-:W-:Y:S02]  /*0840*/  IMAD.X R10, RZ, RZ, R3, P0 ;  /* 0x000000ffff0a7224 */ /* 0x000fe400000e0603 */
[----:B------:R-:W-:Y:S01]  /*0850*/  IMAD R13, R6, UR4, R13 ;  /* 0x00000004060d7c24 */ /* 0x000fe2000f8e020d */
[----:B0-----:R-:W-:Y:S02]  /*0860*/  LEA R8, P0, R9, UR6, 0x2 ;  /* 0x0000000609087c11 */ /* 0x001fe4000f8010ff */
[----:B-1----:R-:W-:-:S02]  /*0870*/  LEA R14, P1, R12, UR10, 0x2 ;  /* 0x0000000a0c0e7c11 */ /* 0x002fc4000f8210ff */
[----:B------:R-:W-:Y:S02]  /*0880*/  LEA.HI.X R9, R9, UR7, R10, 0x2, P0 ;  /* 0x0000000709097c11 */ /* 0x000fe400080f140a */
[----:B------:R-:W-:Y:S02]  /*0890*/  LEA.HI.X R15, R12, UR11, R13, 0x2, P1 ;  /* 0x0000000b0c0f7c11 */ /* 0x000fe400088f140d */
[C---:B------:R-:W-:Y:S01]  /*08a0*/  LEA R12, P0, R7.reuse, R14, 0x2 ;  /* 0x0000000e070c7211 */ /* 0x040fe200078010ff */
[----:B------:R-:W2:Y:S03]  /*08b0*/  LDG.E R10, desc[UR8][R8.64] ;  /* 0x00000008080a7981 */ /* 0x000ea6000c1e1900 */
[----:B------:R-:W-:Y:S01]  /*08c0*/  LEA.HI.X R13, R7, R15, R6, 0x2, P0 ;  /* 0x0000000f070d7211 */ /* 0x000fe200000f1406 */
[----:B------:R-:W2:Y:S04]  /*08d0*/  LDG.E R14, desc[UR8][R14.64] ;  /* 0x000000080e0e7981 */ /* 0x000ea8000c1e1900 */
[----:B------:R-:W3:Y:S04]  /*08e0*/  LDG.E R16, desc[UR8][R8.64+0x4] ;  /* 0x0000040808107981 */ /* 0x000ee8000c1e1900 */
[----:B------:R-:W3:Y:S01]  /*08f0*/  LDG.E R12, desc[UR8][R12.64] ;  /* 0x000000080c0c7981 */ /* 0x000ee2000c1e1900 */
[----:B------:R-:W-:Y:S01]  /*0900*/  UIADD3 UR4, UPT, UPT, UR4, 0x2, URZ ;  /* 0x0000000204047890 */ /* 0x000fe2000fffe0ff */
[----:B--2---:R-:W-:-:S04]  /*0910*/  IMAD R11, R10, R14, R11 ;  /* 0x0000000e0a0b7224 */ /* 0x004fc800078e020b */
[----:B---3--:R-:W-:-:S07]  /*0920*/  IMAD R11, R16, R12, R11 ;  /* 0x0000000c100b7224 */ /* 0x008fce00078e020b */
.L_x_6:
[----:B------:R-:W-:Y:S05]  /*0930*/  BRA.U UP1, `(.L_x_2) ;  /* 0x00000001013c7547 */ /* 0x000fea000b800000 */
[----:B------:R-:W0:Y:S01]  /*0940*/  LDCU.64 UR6, c[0x0][0x388] ;  /* 0x00007100ff0677ac */ /* 0x000e220008000a00 */
[----:B------:R-:W-:Y:S01]  /*0950*/  MOV R8, R4 ;  /* 0x0000000400087202 */ /* 0x000fe20000000f00 */
[----:B------:R-:W-:Y:S01]  /*0960*/  IMAD.MOV.U32 R9, RZ, RZ, R5 ;  /* 0x000000ffff097224 */ /* 0x000fe200078e0005 */
[----:B------:R-:W-:Y:S01]  /*0970*/  IADD3 R10, P0, PT, R2, UR4, RZ ;  /* 0x00000004020a7c10 */ /* 0x000fe2000ff1e0ff */
[----:B------:R-:W1:Y:S02]  /*0980*/  LDCU.64 UR10, c[0x0][0x390] ;  /* 0x00007200ff0a77ac */ /* 0x000e640008000a00 */
[----:B------:R-:W-:-:S04]  /*0990*/  IMAD.WIDE.U32 R8, R7, UR4, R8 ;  /* 0x0000000407087c25 */ /* 0x000fc8000f8e0008 */
[----:B------:R-:W-:Y:S02]  /*09a0*/  IMAD.X R3, RZ, RZ, R3, P0 ;  /* 0x000000ffff037224 */ /* 0x000fe400000e0603 */
[----:B------:R-:W-:Y:S01]  /*09b0*/  IMAD R9, R6, UR4, R9 ;  /* 0x0000000406097c24 */ /* 0x000fe2000f8e0209 */
[----:B0-----:R-:W-:Y:S02]  /*09c0*/  LEA R2, P0, R10, UR6, 0x2 ;  /* 0x000000060a027c11 */ /* 0x001fe4000f8010ff */
[----:B-1----:R-:W-:Y:S02]  /*09d0*/  LEA R12, P1, R8, UR10, 0x2 ;  /* 0x0000000a080c7c11 */ /* 0x002fe4000f8210ff */
[----:B------:R-:W-:Y:S02]  /*09e0*/  LEA.HI.X R3, R10, UR7, R3, 0x2, P0 ;  /* 0x000000070a037c11 */ /* 0x000fe400080f1403 */
[----:B------:R-:W-:-:S03]  /*09f0*/  LEA.HI.X R13, R8, UR11, R9, 0x2, P1 ;  /* 0x0000000b080d7c11 */ /* 0x000fc600088f1409 */
[----:B------:R-:W2:Y:S04]  /*0a00*/  LDG.E R2, desc[UR8][R2.64] ;  /* 0x0000000802027981 */ /* 0x000ea8000c1e1900 */
[----:B------:R-:W2:Y:S02]  /*0a10*/  LDG.E R12, desc[UR8][R12.64] ;  /* 0x000000080c0c7981 */ /* 0x000ea4000c1e1900 */
[----:B--2---:R-:W-:-:S07]  /*0a20*/  IMAD R11, R2, R12, R11 ;  /* 0x0000000c020b7224 */ /* 0x004fce00078e020b */
.L_x_2:
[----:B------:R-:W0:Y:S01]  /*0a30*/  LDCU.64 UR4, c[0x0][0x380] ;  /* 0x00007000ff0477ac */ /* 0x000e220008000a00 */
[--C-:B------:R-:W-:Y:S02]  /*0a40*/  SHF.R.S32.HI R5, RZ, 0x1f, R4.reuse ;  /* 0x0000001fff057819 */ /* 0x100fe40000011404 */
[----:B------:R-:W-:Y:S01]  /*0a50*/  SHF.R.S32.HI R9, RZ, 0x1f, R7 ;  /* 0x0000001fff097819 */ /* 0x000fe20000011407 */
[----:B------:R-:W-:-:S04]  /*0a60*/  IMAD.WIDE.U32 R2, R0, R7, R4 ;  /* 0x0000000700027225 */ /* 0x000fc800078e0004 */
[----:B------:R-:W-:-:S04]  /*0a70*/  IMAD R9, R9, R0, RZ ;  /* 0x0000000009097224 */ /* 0x000fc800078e02ff */
[----:B------:R-:W-:Y:S01]  /*0a80*/  IMAD.IADD R3, R3, 0x1, R9 ;  /* 0x0000000103037824 */ /* 0x000fe200078e0209 */
[----:B0-----:R-:W-:-:S04]  /*0a90*/  LEA R4, P0, R2, UR4, 0x2 ;  /* 0x0000000402047c11 */ /* 0x001fc8000f8010ff */
[----:B------:R-:W-:-:S05]  /*0aa0*/  LEA.HI.X R5, R2, UR5, R3, 0x2, P0 ;  /* 0x0000000502057c11 */ /* 0x000fca00080f1403 */
[----:B------:R-:W-:Y:S01]  /*0ab0*/  STG.E desc[UR8][R4.64], R11 ;  /* 0x0000000b04007986 */ /* 0x000fe2000c101908 */
[----:B------:R-:W-:Y:S05]  /*0ac0*/  EXIT ;  /* 0x000000000000794d */ /* 0x000fea0003800000 */
.L_x_7:
        /* <DEDUP_REMOVED lines=11> */
.L_x_27:


//--------------------- .text._Z14softmax_kernelPiS_i --------------------------
	.section	.text._Z14softmax_kernelPiS_i,"ax",@progbits
	.align	128
        .global         _Z14softmax_kernelPiS_i
        .type           _Z14softmax_kernelPiS_i,@function
        .size           _Z14softmax_kernelPiS_i,(.L_x_28 - _Z14softmax_kernelPiS_i)
        .other          _Z14softmax_kernelPiS_i,@"STO_CUDA_ENTRY STV_DEFAULT"
_Z14softmax_kernelPiS_i:
.text._Z14softmax_kernelPiS_i:
[----:B------:R-:W-:Y:S08]  /*0000*/  LDC R1, c[0x0][0x37c] ;  /* 0x0000df00ff017b82 */ /* 0x000ff00000000800 */
[----:B------:R-:W0:Y:S01]  /*0010*/  LDC R8, c[0x0][0x390] ;  /* 0x0000e400ff087b82 */ /* 0x000e220000000800 */
[----:B------:R-:W1:Y:S07]  /*0020*/  LDCU.64 UR12, c[0x0][0x358] ;  /* 0x00006b00ff0c77ac */ /* 0x000e6e0008000a00 */
[----:B------:R-:W1:Y:S01]  /*0030*/  LDC.64 R6, c[0x0][0x380] ;  /* 0x0000e000ff067b82 */ /* 0x000e620000000a00 */
[----:B0-----:R-:W-:Y:S01]  /*0040*/  ISETP.GE.AND P0, PT, R8, 0x2, PT ;  /* 0x000000020800780c */ /* 0x001fe20003f06270 */
[----:B-1----:R0:W5:-:S12]  /*0050*/  LDG.E R6, desc[UR12][R6.64] ;  /* 0x0000000c06067981 */ /* 0x002158000c1e1900 */
[----:B------:R-:W-:Y:S05]  /*0060*/  @!P0 BRA `(.L_x_8) ;  /* 0x0000000400788947 */ /* 0x000fea0003800000 */
[----:B------:R-:W-:Y:S02]  /*0070*/  VIADD R0, R8, 0xfffffffe ;  /* 0xfffffffe08007836 */ /* 0x000fe40000000000 */
[----:B------:R-:W-:-:S03]  /*0080*/  IMAD.MOV.U32 R4, RZ, RZ, 0x1 ;  /* 0x00000001ff047424 */ /* 0x000fc600078e00ff */
[----:B------:R-:W-:Y:S01]  /*0090*/  ISETP.GE.U32.AND P0, PT, R0, 0xf, PT ;  /* 0x0000000f0000780c */ /* 0x000fe20003f06070 */
[----:B------:R-:W-:-:S05]  /*00a0*/  VIADD R0, R8, 0xffffffff ;  /* 0xffffffff08007836 */ /* 0x000fca0000000000 */
[----:B------:R-:W-:-:S07]  /*00b0*/  LOP3.LUT R22, R0, 0xf, RZ, 0xc0, !PT ;  /* 0x0000000f00167812 */ /* 0x000fce00078ec0ff */
[----:B------:R-:W-:Y:S05]  /*00c0*/  @!P0 BRA `(.L_x_9) ;  /* 0x0000000000a08947 */ /* 0x000fea0003800000 */
[----:B------:R-:W1:Y:S01]  /*00d0*/  LDCU.64 UR4, c[0x0][0x380] ;  /* 0x00007000ff0477ac */ /* 0x000e620008000a00 */
[----:B0-----:R-:W-:Y:S01]  /*00e0*/  LOP3.LUT R7, R0, 0xfffffff0, RZ, 0xc0, !PT ;  /* 0xfffffff000077812 */ /* 0x001fe200078ec0ff */
[----:B------:R-:W-:-:S04]  /*00f0*/  HFMA2 R4, -RZ, RZ, 0, 0 ;  /* 0x00000000ff047431 */ /* 0x000fc800000001ff */
[----:B------:R-:W-:Y:S01]  /*0100*/  IMAD.MOV R7, RZ, RZ, -R7 ;  /* 0x000000ffff077224 */ /* 0x000fe200078e0a07 */
[----:B-1----:R-:W-:-:S04]  /*0110*/  UIADD3 UR4, UP0, UPT, UR4, 0x20, URZ ;  /* 0x0000002004047890 */ /* 0x002fc8000ff1e0ff */
[----:B------:R-:W-:Y:S02]  /*0120*/  UIADD3.X UR5, UPT, UPT, URZ, UR5, URZ, UP0, !UPT ;  /* 0x00000005ff057290 */ /* 0x000fe400087fe4ff */
[----:B------:R-:W-:-:S04]  /*0130*/  IMAD.U32 R13, RZ, RZ, UR4 ;  /* 0x00000004ff0d7e24 */ /* 0x000fc8000f8e00ff */
[----:B------:R-:W-:-:S07]  /*0140*/  IMAD.U32 R3, RZ, RZ, UR5 ;  /* 0x00000005ff037e24 */ /* 0x000fce000f8e00ff */
.L_x_10:
[----:B------:R-:W-:-:S05]  /*0150*/  MOV R2, R13 ;  /* 0x0000000d00027202 */ /* 0x000fca0000000f00 */
[----:B------:R-:W2:Y:S04]  /*0160*/  LDG.E R11, desc[UR12][R2.64+-0x1c] ;  /* 0xffffe40c020b7981 */ /* 0x000ea8000c1e1900 */
[----:B------:R-:W2:Y:S04]  /*0170*/  LDG.E R13, desc[UR12][R2.64+-0x18] ;  /* 0xffffe80c020d7981 */ /* 0x000ea8000c1e1900 */
[----:B------:R-:W3:Y:S04]  /*0180*/  LDG.E R14, desc[UR12][R2.64+-0x14] ;  /* 0xffffec0c020e7981 */ /* 0x000ee8000c1e1900 */
[----:B------:R-:W3:Y:S04]  /*0190*/  LDG.E R15, desc[UR12][R2.64+-0x10] ;  /* 0xfffff00c020f7981 */ /* 0x000ee8000c1e1900 */
[----:B------:R-:W4:Y:S04]  /*01a0*/  LDG.E R16, desc[UR12][R2.64+-0xc] ;  /* 0xfffff40c02107981 */ /* 0x000f28000c1e1900 */
        /* <DEDUP_REMOVED lines=10> */
[----:B------:R0:W4:Y:S01]  /*0250*/  LDG.E R5, desc[UR12][R2.64+0x20] ;  /* 0x0000200c02057981 */ /* 0x000122000c1e1900 */
[----:B------:R-:W-:-:S02]  /*0260*/  VIADD R7, R7, 0x10 ;  /* 0x0000001007077836 */ /* 0x000fc40000000000 */
[----:B------:R-:W-:-:S03]  /*0270*/  VIADD R4, R4, 0x10 ;  /* 0x0000001004047836 */ /* 0x000fc60000000000 */
[----:B------:R-:W-:Y:S02]  /*0280*/  ISETP.NE.AND P0, PT, R7, RZ, PT ;  /* 0x000000ff0700720c */ /* 0x000fe40003f05270 */
[----:B--2--5:R-:W-:Y:S02]  /*0290*/  VIMNMX3 R11, R11, R6, R13, !PT ;  /* 0x000000060b0b720f */ /* 0x024fe4000780010d */
[----:B------:R-:W-:-:S05]  /*02a0*/  IADD3 R13, P1, PT, R2, 0x40, RZ ;  /* 0x00000040020d7810 */ /* 0x000fca0007f3e0ff */
[----:B0-----:R-:W-:Y:S01]  /*02b0*/  IMAD.X R3, RZ, RZ, R3, P1 ;  /* 0x000000ffff037224 */ /* 0x001fe200008e0603 */
[----:B---3--:R-:W-:-:S04]  /*02c0*/  VIMNMX3 R11, R14, R11, R15, !PT ;  /* 0x0000000b0e0b720f */ /* 0x008fc8000780010f */
[----:B----4-:R-:W-:-:S04]  /*02d0*/  VIMNMX3 R11, R16, R11, R17, !PT ;  /* 0x0000000b100b720f */ /* 0x010fc80007800111 */
[----:B------:R-:W-:-:S04]  /*02e0*/  VIMNMX3 R11, R18, R11, R19, !PT ;  /* 0x0000000b120b720f */ /* 0x000fc80007800113 */
[----:B------:R-:W-:-:S04]  /*02f0*/  VIMNMX3 R11, R20, R11, R21, !PT ;  /* 0x0000000b140b720f */ /* 0x000fc80007800115 */
[----:B------:R-:W-:-:S04]  /*0300*/  VIMNMX3 R11, R24, R11, R23, !PT ;  /* 0x0000000b180b720f */ /* 0x000fc80007800117 */
[----:B------:R-:W-:-:S04]  /*0310*/  VIMNMX3 R9, R12, R11, R9, !PT ;  /* 0x0000000b0c09720f */ /* 0x000fc80007800109 */
[----:B------:R-:W-:Y:S01]  /*0320*/  VIMNMX3 R6, R10, R9, R5, !PT ;  /* 0x000000090a06720f */ /* 0x000fe20007800105 */
[----:B------:R-:W-:Y:S06]  /*0330*/  @P0 BRA `(.L_x_10) ;  /* 0xfffffffc00840947 */ /* 0x000fec000383ffff */
[----:B------:R-:W-:-:S07]  /*0340*/  IADD3 R4, PT, PT, R4, 0x1, RZ ;  /* 0x0000000104047810 */ /* 0x000fce0007ffe0ff */
.L_x_9:
[----:B------:R-:W-:-:S13]  /*0350*/  ISETP.NE.AND P0, PT, R22, RZ, PT ;  /* 0x000000ff1600720c */ /* 0x000fda0003f05270 */
[----:B------:R-:W-:Y:S05]  /*0360*/  @!P0 BRA `(.L_x_8) ;  /* 0x0000000000b88947 */ /* 0x000fea0003800000 */
[----:B------:R-:W-:Y:S02]  /*0370*/  ISETP.GE.U32.AND P0, PT, R22, 0x8, PT ;  /* 0x000000081600780c */ /* 0x000fe40003f06070 */
[----:B------:R-:W-:-:S04]  /*0380*/  LOP3.LUT R15, R0, 0x7, RZ, 0xc0, !PT ;  /* 0x00000007000f7812 */ /* 0x000fc800078ec0ff */
[----:B------:R-:W-:-:S07]  /*0390*/  ISETP.NE.AND P1, PT, R15, RZ, PT ;  /* 0x000000ff0f00720c */ /* 0x000fce0003f25270 */
[----:B------:R-:W-:Y:S06]  /*03a0*/  @!P0 BRA `(.L_x_11) ;  /* 0x00000000003c8947 */ /* 0x000fec0003800000 */
[----:B------:R-:W1:Y:S02]  /*03b0*/  LDC.64 R2, c[0x0][0x380] ;  /* 0x0000e000ff027b82 */ /* 0x000e640000000a00 */
[----:B-1----:R-:W-:-:S05]  /*03c0*/  IMAD.WIDE.U32 R2, R4, 0x4, R2 ;  /* 0x0000000404027825 */ /* 0x002fca00078e0002 */
[----:B------:R-:W2:Y:S04]  /*03d0*/  LDG.E R5, desc[UR12][R2.64] ;  /* 0x0000000c02057981 */ /* 0x000ea8000c1e1900 */
[----:B0-----:R-:W2:Y:S04]  /*03e0*/  LDG.E R7, desc[UR12][R2.64+0x4] ;  /* 0x0000040c02077981 */ /* 0x001ea8000c1e1900 */
[----:B------:R-:W3:Y:S04]  /*03f0*/  LDG.E R10, desc[UR12][R2.64+0x8] ;  /* 0x0000080c020a7981 */ /* 0x000ee8000c1e1900 */
[----:B------:R-:W3:Y:S04]  /*0400*/  LDG.E R9, desc[UR12][R2.64+0xc] ;  /* 0x00000c0c02097981 */ /* 0x000ee8000c1e1900 */
[----:B------:R-:W4:Y:S04]  /*0410*/  LDG.E R12, desc[UR12][R2.64+0x10] ;  /* 0x0000100c020c7981 */ /* 0x000f28000c1e1900 */
[----:B------:R-:W4:Y:S04]  /*0420*/  LDG.E R11, desc[UR12][R2.64+0x14] ;  /* 0x0000140c020b7981 */ /* 0x000f28000c1e1900 */
[----:B------:R-:W4:Y:S04]  /*0430*/  LDG.E R14, desc[UR12][R2.64+0x18] ;  /* 0x0000180c020e7981 */ /* 0x000f28000c1e1900 */
[----:B------:R-:W4:Y:S01]  /*0440*/  LDG.E R13, desc[UR12][R2.64+0x1c] ;  /* 0x00001c0c020d7981 */ /* 0x000f22000c1e1900 */
[----:B------:R-:W-:Y:S01]  /*0450*/  VIADD R4, R4, 0x8 ;  /* 0x0000000804047836 */ /* 0x000fe20000000000 */
[----:B--2--5:R-:W-:-:S04]  /*0460*/  VIMNMX3 R5, R5, R6, R7, !PT ;  /* 0x000000060505720f */ /* 0x024fc80007800107 */
[----:B---3--:R-:W-:-:S04]  /*0470*/  VIMNMX3 R5, R10, R5, R9, !PT ;  /* 0x000000050a05720f */ /* 0x008fc80007800109 */
[----:B----4-:R-:W-:-:S04]  /*0480*/  VIMNMX3 R5, R12, R5, R11, !PT ;  /* 0x000000050c05720f */ /* 0x010fc8000780010b */
[----:B------:R-:W-:-:S07]  /*0490*/  VIMNMX3 R6, R14, R5, R13, !PT ;  /* 0x000000050e06720f */ /* 0x000fce000780010d */
.L_x_11:
        /* <DEDUP_REMOVED lines=10> */
[----:B------:R-:W3:Y:S01]  /*0540*/  LDG.E R9, desc[UR12][R2.64+0xc] ;  /* 0x00000c0c02097981 */ /* 0x000ee2000c1e1900 */
[----:B------:R-:W-:Y:S01]  /*0550*/  VIADD R4, R4, 0x4 ;  /* 0x0000000404047836 */ /* 0x000fe20000000000 */
[----:B--2--5:R-:W-:-:S04]  /*0560*/  VIMNMX3 R5, R5, R6, R7, !PT ;  /* 0x000000060505720f */ /* 0x024fc80007800107 */
[----:B---3--:R-:W-:-:S07]  /*0570*/  VIMNMX3 R6, R10, R5, R9, !PT ;  /* 0x000000050a06720f */ /* 0x008fce0007800109 */
.L_x_12:
[----:B------:R-:W-:Y:S05]  /*0580*/  @!P1 BRA `(.L_x_8) ;  /* 0x0000000000309947 */ /* 0x000fea0003800000 */
[----:B------:R-:W1:Y:S01]  /*0590*/  LDC.64 R2, c[0x0][0x380] ;  /* 0x0000e000ff027b82 */ /* 0x000e620000000a00 */
[----:B------:R-:W-:Y:S02]  /*05a0*/  IMAD.MOV R0, RZ, RZ, -R0 ;  /* 0x000000ffff007224 */ /* 0x000fe400078e0a00 */
[----:B-1----:R-:W-:-:S07]  /*05b0*/  IMAD.WIDE.U32 R4, R4, 0x4, R2 ;  /* 0x0000000404047825 */ /* 0x002fce00078e0002 */
.L_x_13:
[----:B------:R-:W-:Y:S01]  /*05c0*/  IMAD.MOV.U32 R3, RZ, RZ, R5 ;  /* 0x000000ffff037224 */ /* 0x000fe200078e0005 */
[----:B------:R-:W-:-:S05]  /*05d0*/  MOV R2, R4 ;  /* 0x0000000400027202 */ /* 0x000fca0000000f00 */
[----:B------:R-:W2:Y:S01]  /*05e0*/  LDG.E R3, desc[UR12][R2.64] ;  /* 0x0000000c02037981 */ /* 0x000ea2000c1e1900 */
[----:B------:R-:W-:Y:S01]  /*05f0*/  VIADD R0, R0, 0x1 ;  /* 0x0000000100007836 */ /* 0x000fe20000000000 */
[----:B------:R-:W-:-:S04]  /*0600*/  IADD3 R4, P1, PT, R4, 0x4, RZ ;  /* 0x0000000404047810 */ /* 0x000fc80007f3e0ff */
[----:B------:R-:W-:Y:S01]  /*0610*/  ISETP.NE.AND P0, PT, R0, RZ, PT ;  /* 0x000000ff0000720c */ /* 0x000fe20003f05270 */
[----:B------:R-:W-:Y:S01]  /*0620*/  IMAD.X R5, RZ, RZ, R5, P1 ;  /* 0x000000ffff057224 */ /* 0x000fe200008e0605 */
[----:B--2--5:R-:W-:-:S11]  /*0630*/  VIMNMX R6, PT, PT, R3, R6, !PT ;  /* 0x0000000603067248 */ /* 0x024fd60007fe0100 */
[----:B------:R-:W-:Y:S05]  /*0640*/  @P0 BRA `(.L_x_13) ;  /* 0xfffffffc00dc0947 */ /* 0x000fea000383ffff */
.L_x_8:
[----:B------:R-:W-:Y:S01]  /*0650*/  ISETP.GE.AND P0, PT, R8, 0x1, PT ;  /* 0x000000010800780c */ /* 0x000fe20003f06270 */
[----:B------:R-:W-:-:S12]  /*0660*/  HFMA2 R0, -RZ, RZ, 0, 0 ;  /* 0x00000000ff007431 */ /* 0x000fd800000001ff */
[----:B------:R-:W-:Y:S05]  /*0670*/  @!P0 BRA `(.L_x_14) ;  /* 0x00000010001c8947 */ /* 0x000fea0003800000 */
[C---:B------:R-:W-:Y:S01]  /*0680*/  ISETP.GE.U32.AND P1, PT, R8.reuse, 0x8, PT ;  /* 0x000000080800780c */ /* 0x040fe20003f26070 */
[----:B0-----:R-:W-:Y:S01]  /*0690*/  IMAD.MOV.U32 R7, RZ, RZ, RZ ;  /* 0x000000ffff077224 */ /* 0x001fe200078e00ff */
[----:B------:R-:W-:Y:S01]  /*06a0*/  LOP3.LUT R16, R8, 0x7, RZ, 0xc0, !PT ;  /* 0x0000000708107812 */ /* 0x000fe200078ec0ff */
[----:B------:R-:W-:-:S03]  /*06b0*/  IMAD.MOV.U32 R0, RZ, RZ, RZ ;  /* 0x000000ffff007224 */ /* 0x000fc600078e00ff */
[----:B------:R-:W-:-:S07]  /*06c0*/  ISETP.NE.AND P2, PT, R16, RZ, PT ;  /* 0x000000ff1000720c */ /* 0x000fce0003f45270 */
[----:B------:R-:W-:Y:S06]  /*06d0*/  @!P1 BRA `(.L_x_15) ;  /* 0x00000008000c9947 */ /* 0x000fec0003800000 */
[----:B------:R-:W0:Y:S01]  /*06e0*/  LDCU.128 UR8, c[0x0][0x380] ;  /* 0x00007000ff0877ac */ /* 0x000e220008000c00 */
[----:B------:R-:W-:Y:S01]  /*06f0*/  LOP3.LUT R7, R8, 0x7ffffff8, RZ, 0xc0, !PT ;  /* 0x7ffffff808077812 */ /* 0x000fe200078ec0ff */
[----:B------:R-:W-:-:S03]  /*0700*/  IMAD.MOV.U32 R0, RZ, RZ, RZ ;  /* 0x000000ffff007224 */ /* 0x000fc600078e00ff */
[----:B------:R-:W-:Y:S01]  /*0710*/  IADD3 R9, PT, PT, -R7, RZ, RZ ;  /* 0x000000ff07097210 */ /* 0x000fe20007ffe1ff */
[----:B0-----:R-:W-:Y:S02]  /*0720*/  UIADD3 UR6, UP0, UPT, UR8, 0x10, URZ ;  /* 0x0000001008067890 */ /* 0x001fe4000ff1e0ff */
[----:B------:R-:W-:Y:S02]  /*0730*/  UIADD3 UR4, UP1, UPT, UR10, 0x10, URZ ;  /* 0x000000100a047890 */ /* 0x000fe4000ff3e0ff */
[----:B------:R-:W-:Y:S02]  /*0740*/  UIADD3.X UR7, UPT, UPT, URZ, UR9, URZ, UP0, !UPT ;  /* 0x00000009ff077290 */ /* 0x000fe400087fe4ff */
[----:B------:R-:W-:Y:S01]  /*0750*/  UIADD3.X UR5, UPT, UPT, URZ, UR11, URZ, UP1, !UPT ;  /* 0x0000000bff057290 */ /* 0x000fe20008ffe4ff */
[----:B------:R-:W-:Y:S02]  /*0760*/  IMAD.U32 R2, RZ, RZ, UR6 ;  /* 0x00000006ff027e24 */ /* 0x000fe4000f8e00ff */
[----:B------:R-:W-:-:S02]  /*0770*/  IMAD.U32 R12, RZ, RZ, UR4 ;  /* 0x00000004ff0c7e24 */ /* 0x000fc4000f8e00ff */
[----:B------:R-:W-:Y:S01]  /*0780*/  IMAD.U32 R3, RZ, RZ, UR7 ;  /* 0x00000007ff037e24 */ /* 0x000fe2000f8e00ff */
[----:B------:R-:W-:-:S07]  /*0790*/  MOV R15, UR5 ;  /* 0x00000005000f7c02 */ /* 0x000fce0008000f00 */
.L_x_16:
[----:B-1----:R-:W2:Y:S01]  /*07a0*/  LDG.E R5, desc[UR12][R2.64+-0x10] ;  /* 0xfffff00c02057981 */ /* 0x002ea2000c1e1900 */
[----:B------:R-:W-:Y:S02]  /*07b0*/  IMAD.MOV.U32 R10, RZ, RZ, 0x3bbb989d ;  /* 0x3bbb989dff0a7424 */ /* 0x000fe400078e00ff */
[----:B------:R-:W-:Y:S02]  /*07c0*/  IMAD.MOV.U32 R11, RZ, RZ, 0x437c0000 ;  /* 0x437c0000ff0b7424 */ /* 0x000fe400078e00ff */
[----:B--2--5:R-:W-:-:S05]  /*07d0*/  IMAD.IADD R5, R5, 0x1, -R6 ;  /* 0x0000000105057824 */ /* 0x024fca00078e0a06 */
[----:B------:R-:W-:-:S05]  /*07e0*/  I2FP.F32.S32 R5, R5 ;  /* 0x0000000500057245 */ /* 0x000fca0000201400 */
[----:B------:R-:W-:-:S04]  /*07f0*/  FFMA.SAT R4, R5, R10, 0.5 ;  /* 0x3f00000005047423 */ /* 0x000fc8000000200a */
[----:B------:R-:W-:-:S04]  /*0800*/  FFMA.RM R4, R4, R11, 12582913 ;  /* 0x4b40000104047423 */ /* 0x000fc8000000400b */
[C---:B------:R-:W-:Y:S01]  /*0810*/  FADD R14, R4.reuse, -12583039 ;  /* 0xcb40007f040e7421 */ /* 0x040fe20000000000 */
[----:B------:R-:W-:-:S03]  /*0820*/  SHF.L.U32 R4, R4, 0x17, RZ ;  /* 0x0000001704047819 */ /* 0x000fc600000006ff */
[----:B------:R-:W-:-:S04]  /*0830*/  FFMA R14, R5, 1.4426950216293334961, -R14 ;  /* 0x3fb8aa3b050e7823 */ /* 0x000fc8000000080e */
[----:B------:R-:W-:-:S04]  /*0840*/  FFMA R14, R5, 1.925963033500011079e-08, R14 ;  /* 0x32a57060050e7823 */ /* 0x000fc8000000000e */
[----:B------:R-:W0:Y:S02]  /*0850*/  MUFU.EX2 R5, R14 ;  /* 0x0000000e00057308 */ /* 0x000e240000000800 */
[----:B0-----:R-:W-:Y:S01]  /*0860*/  FMUL R4, R4, R5 ;  /* 0x0000000504047220 */ /* 0x001fe20000400000 */
[----:B------:R-:W-:-:S05]  /*0870*/  IMAD.MOV.U32 R5, RZ, RZ, R15 ;  /* 0x000000ffff057224 */ /* 0x000fca00078e000f */
[----:B------:R0:W1:Y:S02]  /*0880*/  F2I.TRUNC.NTZ R13, R4 ;  /* 0x00000004000d7305 */ /* 0x000064000020f100 */
[----:B0-----:R-:W-:-:S05]  /*0890*/  IMAD.MOV.U32 R4, RZ, RZ, R12 ;  /* 0x000000ffff047224 */ /* 0x001fca00078e000c */
[----:B-1----:R-:W-:Y:S04]  /*08a0*/  STG.E desc[UR12][R4.64+-0x10], R13 ;  /* 0xfffff00d04007986 */ /* 0x002fe8000c10190c */
[----:B------:R-:W2:Y:S02]  /*08b0*/  LDG.E R15, desc[UR12][R2.64+-0xc] ;  /* 0xfffff40c020f7981 */ /* 0x000ea4000c1e1900 */
[----:B--2---:R-:W-:-:S05]  /*08c0*/  IMAD.IADD R15, R15, 0x1, -R6 ;  /* 0x000000010f0f7824 */ /* 0x004fca00078e0a06 */
        /* <DEDUP_REMOVED lines=8> */
[----:B0-----:R-:W-:-:S06]  /*0950*/  FMUL R15, R12, R15 ;  /* 0x0000000f0c0f7220 */ /* 0x001fcc0000400000 */
[----:B------:R-:W0:Y:S02]  /*0960*/  F2I.TRUNC.NTZ R15, R15 ;  /* 0x0000000f000f7305 */ /* 0x000e24000020f100 */
[----:B0-----:R-:W-:Y:S04]  /*0970*/  STG.E desc[UR12][R4.64+-0xc], R15 ;  /* 0xfffff40f04007986 */ /* 0x001fe8000c10190c */
[----:B------:R-:W2:Y:S02]  /*0980*/  LDG.E R17, desc[UR12][R2.64+-0x8] ;  /* 0xfffff80c02117981 */ /* 0x000ea4000c1e1900 */
[----:B--2---:R-:W-:-:S05]  /*0990*/  IMAD.IADD R17, R17, 0x1, -R6 ;  /* 0x0000000111117824 */ /* 0x004fca00078e0a06 */
[----:B------:R-:W-:-:S05]  /*09a0*/  I2FP.F32.S32 R17, R17 ;  /* 0x0000001100117245 */ /* 0x000fca0000201400 */
[----:B------:R-:W-:-:S04]  /*09b0*/  FFMA.SAT R12, R17, R10, 0.5 ;  /* 0x3f000000110c7423 */ /* 0x000fc8000000200a */
[----:B------:R-:W-:-:S04]  /*09c0*/  FFMA.RM R12, R12, R11, 12582913 ;  /* 0x4b4000010c0c7423 */ /* 0x000fc8000000400b */
[C---:B------:R-:W-:Y:S01]  /*09d0*/  FADD R18, R12.reuse, -12583039 ;  /* 0xcb40007f0c127421 */ /* 0x040fe20000000000 */
[----:B------:R-:W-:-:S03]  /*09e0*/  IMAD.SHL.U32 R12, R12, 0x800000, RZ ;  /* 0x008000000c0c7824 */ /* 0x000fc600078e00ff */
        /* <DEDUP_REMOVED lines=18> */
[----:B0-----:R0:W-:Y:S04]  /*0b10*/  STG.E desc[UR12][R4.64+-0x4], R12 ;  /* 0xfffffc0c04007986 */ /* 0x0011e8000c10190c */
        /* <DEDUP_REMOVED lines=9> */
[----:B------:R-:W1:Y:S02]  /*0bb0*/  MUFU.EX2 R19, R20 ;  /* 0x0000001400137308 */ /* 0x000e640000000800 */
[----:B-1----:R-:W-:-:S06]  /*0bc0*/  FMUL R19, R18, R19 ;  /* 0x0000001312137220 */ /* 0x002fcc0000400000 */
[----:B------:R-:W1:Y:S02]  /*0bd0*/  F2I.TRUNC.NTZ R19, R19 ;  /* 0x0000001300137305 */ /* 0x000e64000020f100 */
[----:B-1----:R1:W-:Y:S04]  /*0be0*/  STG.E desc[UR12][R4.64], R19 ;  /* 0x0000001304007986 */ /* 0x0023e8000c10190c */
        /* <DEDUP_REMOVED lines=9> */
[----:B------:R-:W2:Y:S02]  /*0c80*/  MUFU.EX2 R21, R18 ;  /* 0x0000001200157308 */ /* 0x000ea40000000800 */
[----:B--2---:R-:W-:-:S06]  /*0c90*/  FMUL R14, R14, R21 ;  /* 0x000000150e0e7220 */ /* 0x004fcc0000400000 */
[----:B------:R-:W2:Y:S02]  /*0ca0*/  F2I.TRUNC.NTZ R14, R14 ;  /* 0x0000000e000e7305 */ /* 0x000ea4000020f100 */
[----:B--2---:R1:W-:Y:S04]  /*0cb0*/  STG.E desc[UR12][R4.64+0x4], R14 ;  /* 0x0000040e04007986 */ /* 0x0043e8000c10190c */
        /* <DEDUP_REMOVED lines=9> */
[----:B------:R-:W2:Y:S02]  /*0d50*/  MUFU.EX2 R21, R22 ;  /* 0x0000001600157308 */ /* 0x000ea40000000800 */
[----:B--2---:R-:W-:-:S06]  /*0d60*/  FMUL R21, R20, R21 ;  /* 0x0000001514157220 */ /* 0x004fcc0000400000 */
[----:B------:R-:W2:Y:S02]  /*0d70*/  F2I.TRUNC.NTZ R21, R21 ;  /* 0x0000001500157305 */ /* 0x000ea4000020f100 */
[----:B--2---:R1:W-:Y:S04]  /*0d80*/  STG.E desc[UR12][R4.64+0x8], R21 ;  /* 0x0000081504007986 */ /* 0x0043e8000c10190c */
[----:B------:R2:W3:Y:S01]  /*0d90*/  LDG.E R23, desc[UR12][R2.64+0xc] ;  /* 0x00000c0c02177981 */ /* 0x0004e2000c1e1900 */
[----:B------:R-:W-:Y:S01]  /*0da0*/  VIADD R9, R9, 0x8 ;  /* 0x0000000809097836 */ /* 0x000fe20000000000 */
[----:B------:R-:W-:-:S04]  /*0db0*/  IADD3 R0, PT, PT, R15, R13, R0 ;  /* 0x0000000d0f007210 */ /* 0x000fc80007ffe000 */
[----:B------:R-:W-:Y:S02]  /*0dc0*/  ISETP.NE.AND P1, PT, R9, RZ, PT ;  /* 0x000000ff0900720c */ /* 0x000fe40003f25270 */
[----:B------:R-:W-:Y:S02]  /*0dd0*/  IADD3 R0, PT, PT, R12, R17, R0 ;  /* 0x000000110c007210 */ /* 0x000fe40007ffe000 */
[----:B--2---:R-:W-:Y:S02]  /*0de0*/  IADD3 R2, P3, PT, R2, 0x20, RZ ;  /* 0x0000002002027810 */ /* 0x004fe40007f7e0ff */
[----:B0-----:R-:W-:Y:S02]  /*0df0*/  IADD3 R12, P4, PT, R4, 0x20, RZ ;  /* 0x00000020040c7810 */ /* 0x001fe40007f9e0ff */
[----:B------:R-:W-:Y:S01]  /*0e00*/  IADD3 R0, PT, PT, R14, R19, R0 ;  /* 0x000000130e007210 */ /* 0x000fe20007ffe000 */
[----:B------:R-:W-:Y:S02]  /*0e10*/  IMAD.X R3, RZ, RZ, R3, P3 ;  /* 0x000000ffff037224 */ /* 0x000fe400018e0603 */
[----:B------:R-:W-:-:S02]  /*0e20*/  IMAD.X R15, RZ, RZ, R5, P4 ;  /* 0x000000ffff0f7224 */ /* 0x000fc400020e0605 */
[----:B---3--:R-:W-:-:S05]  /*0e30*/  IMAD.IADD R23, R23, 0x1, -R6 ;  /* 0x0000000117177824 */ /* 0x008fca00078e0a06 */
        /* <DEDUP_REMOVED lines=10> */
[----:B0-----:R1:W-:Y:S01]  /*0ee0*/  STG.E desc[UR12][R4.64+0xc], R11 ;  /* 0x00000c0b04007986 */ /* 0x0013e2000c10190c */
[----:B------:R-:W-:Y:S01]  /*0ef0*/  IADD3 R0, PT, PT, R11, R21, R0 ;  /* 0x000000150b007210 */ /* 0x000fe20007ffe000 */
[----:B------:R-:W-:Y:S06]  /*0f00*/  @P1 BRA `(.L_x_16) ;  /* 0xfffffff800241947 */ /* 0x000fec000383ffff */
.L_x_15:
[----:B------:R-:W-:Y:S05]  /*0f10*/  @!P2 BRA `(.L_x_14) ;  /* 0x0000000400f4a947 */ /* 0x000fea0003800000 */
[----:B------:R-:W-:Y:S02]  /*0f20*/  ISETP.GE.U32.AND P1, PT, R16, 0x4, PT ;  /* 0x000000041000780c */ /* 0x000fe40003f26070 */
[----:B-1----:R-:W-:-:S04]  /*0f30*/  LOP3.LUT R14, R8, 0x3, RZ, 0xc0, !PT ;  /* 0x00000003080e7812 */ /* 0x002fc800078ec0ff */
[----:B------:R-:W-:-:S07]  /*0f40*/  ISETP.NE.AND P2, PT, R14, RZ, PT ;  /* 0x000000ff0e00720c */ /* 0x000fce0003f45270 */
[----:B------:R-:W-:Y:S06]  /*0f50*/  @!P1 BRA `(.L_x_17) ;  /* 0x0000000000f49947 */ /* 0x000fec0003800000 */
[----:B------:R-:W0:Y:S02]  /*0f60*/  LDC.64 R2, c[0x0][0x380] ;  /* 0x0000e000ff027b82 */ /* 0x000e240000000a00 */
[----:B0-----:R-:W-:-:S05]  /*0f70*/  IMAD.WIDE.U32 R2, R7, 0x4, R2 ;  /* 0x0000000407027825 */ /* 0x001fca00078e0002 */
[----:B------:R-:W2:Y:S01]  /*0f80*/  LDG.E R5, desc[UR12][R2.64] ;  /* 0x0000000c02057981 */ /* 0x000ea2000c1e1900 */
[----:B------:R-:W-:Y:S02]  /*0f90*/  IMAD.MOV.U32 R9, RZ, RZ, 0x3bbb989d ;  /* 0x3bbb989dff097424 */ /* 0x000fe400078e00ff */
[----:B------:R-:W-:Y:S01]  /*0fa0*/  IMAD.MOV.U32 R10, RZ, RZ, 0x437c0000 ;  /* 0x437c0000ff0a7424 */ /* 0x000fe200078e00ff */
[----:B--2--5:R-:W-:-:S04]  /*0fb0*/  IADD3 R5, PT, PT, R5, -R6, RZ ;  /* 0x8000000605057210 */ /* 0x024fc80007ffe0ff */
[----:B------:R-:W-:-:S05]  /*0fc0*/  I2FP.F32.S32 R4, R5 ;  /* 0x0000000500047245 */ /* 0x000fca0000201400 */
[----:B------:R-:W-:-:S04]  /*0fd0*/  FFMA.SAT R5, R4, R9, 0.5 ;  /* 0x3f00000004057423 */ /* 0x000fc80000002009 */
[----:B------:R-:W-:-:S04]  /*0fe0*/  FFMA.RM R11, R5, R10, 12582913 ;  /* 0x4b400001050b7423 */ /* 0x000fc8000000400a */
[C---:B------:R-:W-:Y:S01]  /*0ff0*/  FADD R5, R11.reuse, -12583039 ;  /* 0xcb40007f0b057421 */ /* 0x040fe20000000000 */
[----:B------:R-:W-:-:S03]  /*1000*/  IMAD.SHL.U32 R11, R11, 0x800000, RZ ;  /* 0x008000000b0b7824 */ /* 0x000fc600078e00ff */
[----:B------:R-:W-:-:S04]  /*1010*/  FFMA R5, R4, 1.4426950216293334961, -R5 ;  /* 0x3fb8aa3b04057823 */ /* 0x000fc80000000805 */
[----:B------:R-:W-:Y:S02]  /*1020*/  FFMA R12, R4, 1.925963033500011079e-08, R5 ;  /* 0x32a57060040c7823 */ /* 0x000fe40000000005 */
[----:B------:R-:W0:Y:S04]  /*1030*/  LDC.64 R4, c[0x0][0x388] ;  /* 0x0000e200ff047b82 */ /* 0x000e280000000a00 */
[----:B------:R-:W1:Y:S02]  /*1040*/  MUFU.EX2 R12, R12 ;  /* 0x0000000c000c7308 */ /* 0x000e640000000800 */
[----:B-1----:R-:W-:Y:S01]  /*1050*/  FMUL R11, R11, R12 ;  /* 0x0000000c0b0b7220 */ /* 0x002fe20000400000 */
[----:B0-----:R-:W-:-:S05]  /*1060*/  IMAD.WIDE.U32 R4, R7, 0x4, R4 ;  /* 0x0000000407047825 */ /* 0x001fca00078e0004 */
[----:B------:R-:W0:Y:S02]  /*1070*/  F2I.TRUNC.NTZ R11, R11 ;  /* 0x0000000b000b7305 */ /* 0x000e24000020f100 */
[----:B0-----:R0:W-:Y:S04]  /*1080*/  STG.E desc[UR12][R4.64], R11 ;  /* 0x0000000b04007986 */ /* 0x0011e8000c10190c */
[----:B------:R-:W2:Y:S02]  /*1090*/  LDG.E R13, desc[UR12][R2.64+0x4] ;  /* 0x0000040c020d7981 */ /* 0x000ea4000c1e1900 */
[----:B--2---:R-:W-:-:S04]  /*10a0*/  IADD3 R13, PT, PT, R13, -R6, RZ ;  /* 0x800000060d0d7210 */ /* 0x004fc80007ffe0ff */
        /* <DEDUP_REMOVED lines=24> */
[----:B------:R-:W2:Y:S01]  /*1230*/  LDG.E R3, desc[UR12][R2.64+0xc] ;  /* 0x00000c0c02037981 */ /* 0x000ea2000c1e1900 */
[----:B------:R-:W-:Y:S01]  /*1240*/  IADD3 R0, PT, PT, R13, R11, R0 ;  /* 0x0000000b0d007210 */ /* 0x000fe20007ffe000 */
[----:B------:R-:W-:Y:S01]  /*1250*/  VIADD R7, R7, 0x4 ;  /* 0x0000000407077836 */ /* 0x000fe20000000000 */
        /* <DEDUP_REMOVED lines=11> */
[----:B-1----:R0:W-:Y:S01]  /*1310*/  STG.E desc[UR12][R4.64+0xc], R9 ;  /* 0x00000c0904007986 */ /* 0x0021e2000c10190c */
[----:B------:R-:W-:-:S07]  /*1320*/  IADD3 R0, PT, PT, R9, R15, R0 ;  /* 0x0000000f09007210 */ /* 0x000fce0007ffe000 */
.L_x_17:
[----:B------:R-:W-:Y:S05]  /*1330*/  @!P2 BRA `(.L_x_14) ;  /* 0x0000000000eca947 */ /* 0x000fea0003800000 */
[----:B------:R-:W-:Y:S02]  /*1340*/  ISETP.NE.AND P1, PT, R14, 0x1, PT ;  /* 0x000000010e00780c */ /* 0x000fe40003f25270 */
[----:B------:R-:W-:-:S04]  /*1350*/  LOP3.LUT R2, R8, 0x1, RZ, 0xc0, !PT ;  /* 0x0000000108027812 */ /* 0x000fc800078ec0ff */
[----:B------:R-:W-:-:S07]  /*1360*/  ISETP.NE.U32.AND P2, PT, R2, 0x1, PT ;  /* 0x000000010200780c */ /* 0x000fce0003f45070 */
[----:B------:R-:W-:Y:S06]  /*1370*/  @!P1 BRA `(.L_x_18) ;  /* 0x0000000000889947 */ /* 0x000fec0003800000 */
[----:B------:R-:W1:Y:S02]  /*1380*/  LDC.64 R2, c[0x0][0x380] ;  /* 0x0000e000ff027b82 */ /* 0x000e640000000a00 */
[----:B-1----:R-:W-:-:S05]  /*1390*/  IMAD.WIDE.U32 R2, R7, 0x4, R2 ;  /* 0x0000000407027825 */ /* 0x002fca00078e0002 */
[----:B0-----:R-:W2:Y:S01]  /*13a0*/  LDG.E R5, desc[UR12][R2.64] ;  /* 0x0000000c02057981 */ /* 0x001ea2000c1e1900 */
[----:B------:R-:W-:Y:S01]  /*13b0*/  MOV R12, 0x3bbb989d ;  /* 0x3bbb989d000c7802 */ /* 0x000fe20000000f00 */
[----:B------:R-:W-:Y:S02]  /*13c0*/  IMAD.MOV.U32 R13, RZ, RZ, 0x437c0000 ;  /* 0x437c0000ff0d7424 */ /* 0x000fe400078e00ff */
[----:B--2--5:R-:W-:-:S05]  /*13d0*/  IMAD.IADD R5, R5, 0x1, -R6 ;  /* 0x0000000105057824 */ /* 0x024fca00078e0a06 */
        /* <DEDUP_REMOVED lines=13> */
[----:B------:R-:W2:Y:S01]  /*14b0*/  LDG.E R3, desc[UR12][R2.64+0x4] ;  /* 0x0000040c02037981 */ /* 0x000ea2000c1e1900 */
[----:B------:R-:W-:Y:S02]  /*14c0*/  VIADD R7, R7, 0x2 ;  /* 0x0000000207077836 */ /* 0x000fe40000000000 */
        /* <DEDUP_REMOVED lines=12> */
[----:B------:R-:W-:-:S07]  /*1590*/  IADD3 R0, PT, PT, R11, R9, R0 ;  /* 0x000000090b007210 */ /* 0x000fce0007ffe000 */
.L_x_18:
[----:B------:R-:W-:Y:S05]  /*15a0*/  @P2 BRA `(.L_x_14) ;  /* 0x0000000000502947 */ /* 0x000fea0003800000 */
[----:B------:R-:W2:Y:S02]  /*15b0*/  LDC.64 R2, c[0x0][0x380] ;  /* 0x0000e000ff027b82 */ /* 0x000ea40000000a00 */
[----:B--2---:R-:W-:-:S06]  /*15c0*/  IMAD.WIDE.U32 R2, R7, 0x4, R2 ;  /* 0x0000000407027825 */ /* 0x004fcc00078e0002 */
[----:B------:R-:W2:Y:S01]  /*15d0*/  LDG.E R3, desc[UR12][R2.64] ;  /* 0x0000000c02037981 */ /* 0x000ea2000c1e1900 */
[----:B01----:R-:W-:Y:S02]  /*15e0*/  HFMA2 R9, -RZ, RZ, 3.7421875, 0 ;  /* 0x437c0000ff097431 */ /* 0x003fe400000001ff */
[----:B------:R-:W-:Y:S02]  /*15f0*/  IMAD.MOV.U32 R5, RZ, RZ, 0x3bbb989d ;  /* 0x3bbb989dff057424 */ /* 0x000fe400078e00ff */
[----:B--2--5:R-:W-:Y:S02]  /*1600*/  IMAD.IADD R6, R3, 0x1, -R6 ;  /* 0x0000000103067824 */ /* 0x024fe400078e0a06 */
[----:B------:R-:W0:Y:S03]  /*1610*/  LDC.64 R2, c[0x0][0x388] ;  /* 0x0000e200ff027b82 */ /* 0x000e260000000a00 */
[----:B------:R-:W-:-:S05]  /*1620*/  I2FP.F32.S32 R6, R6 ;  /* 0x0000000600067245 */ /* 0x000fca0000201400 */
[----:B------:R-:W-:-:S04]  /*1630*/  FFMA.SAT R4, R6, R5, 0.5 ;  /* 0x3f00000006047423 */ /* 0x000fc80000002005 */
[----:B------:R-:W-:-:S04]  /*1640*/  FFMA.RM R4, R4, R9, 12582913 ;  /* 0x4b40000104047423 */ /* 0x000fc80000004009 */
[C---:B------:R-:W-:Y:S01]  /*1650*/  FADD R5, R4.reuse, -12583039 ;  /* 0xcb40007f04057421 */ /* 0x040fe20000000000 */
[----:B------:R-:W-:-:S03]  /*1660*/  IMAD.SHL.U32 R4, R4, 0x800000, RZ ;  /* 0x0080000004047824 */ /* 0x000fc600078e00ff */
[----:B------:R-:W-:-:S04]  /*1670*/  FFMA R5, R6, 1.4426950216293334961, -R5 ;  /* 0x3fb8aa3b06057823 */ /* 0x000fc80000000805 */
[----:B------:R-:W-:Y:S01]  /*1680*/  FFMA R5, R6, 1.925963033500011079e-08, R5 ;  /* 0x32a5706006057823 */ /* 0x000fe20000000005 */
[----:B0-----:R-:W-:-:S05]  /*1690*/  IMAD.WIDE.U32 R2, R7, 0x4, R2 ;  /* 0x0000000407027825 */ /* 0x001fca00078e0002 */
[----:B------:R-:W0:Y:S02]  /*16a0*/  MUFU.EX2 R5, R5 ;  /* 0x0000000500057308 */ /* 0x000e240000000800 */
[----:B0-----:R-:W-:-:S06]  /*16b0*/  FMUL R4, R4, R5 ;  /* 0x0000000504047220 */ /* 0x001fcc0000400000 */
[----:B------:R-:W0:Y:S02]  /*16c0*/  F2I.TRUNC.NTZ R9, R4 ;  /* 0x0000000400097305 */ /* 0x000e24000020f100 */
[----:B0-----:R2:W-:Y:S01]  /*16d0*/  STG.E desc[UR12][R2.64], R9 ;  /* 0x0000000902007986 */ /* 0x0015e2000c10190c */
[----:B------:R-:W-:-:S07]  /*16e0*/  IMAD.IADD R0, R0, 0x1, R9 ;  /* 0x0000000100007824 */ /* 0x000fce00078e0209 */
.L_x_14:
[----:B------:R-:W-:Y:S05]  /*16f0*/  @!P0 EXIT ;  /* 0x000000000000894d */ /* 0x000fea0003800000 */
[C---:B------:R-:W-:Y:S01]  /*1700*/  ISETP.GE.U32.AND P1, PT, R8.reuse, 0x10, PT ;  /* 0x000000100800780c */ /* 0x040fe20003f26070 */
[----:B-----5:R-:W-:Y:S01]  /*1710*/  IMAD.MOV.U32 R6, RZ, RZ, RZ ;  /* 0x000000ffff067224 */ /* 0x020fe200078e00ff */
[----:B------:R-:W-:-:S04]  /*1720*/  LOP3.LUT R18, R8, 0xf, RZ, 0xc0, !PT ;  /* 0x0000000f08127812 */ /* 0x000fc800078ec0ff */
[----:B------:R-:W-:-:S07]  /*1730*/  ISETP.NE.AND P0, PT, R18, RZ, PT ;  /* 0x000000ff1200720c */ /* 0x000fce0003f05270 */
[----:B------:R-:W-:Y:S06]  /*1740*/  @!P1 BRA `(.L_x_19) ;  /* 0x0000001000389947 */ /* 0x000fec0003800000 */
[----:B0-----:R-:W-:Y:S01]  /*1750*/  IABS R7, R0 ;  /* 0x0000000000077213 */ /* 0x001fe20000000000 */
[----:B------:R-:W0:Y:S01]  /*1760*/  LDCU.64 UR4, c[0x0][0x388] ;  /* 0x00007100ff0477ac */ /* 0x000e220008000a00 */
[----:B------:R-:W-:Y:S01]  /*1770*/  LOP3.LUT R6, R8, 0x7ffffff0, RZ, 0xc0, !PT ;  /* 0x7ffffff008067812 */ /* 0x000fe200078ec0ff */
[----:B------:R-:W-:Y:S01]  /*1780*/  IMAD.MOV.U32 R8, RZ, RZ, RZ ;  /* 0x000000ffff087224 */ /* 0x000fe200078e00ff */
[----:B--2---:R-:W2:Y:S01]  /*1790*/  I2F.RP R2, R7 ;  /* 0x0000000700027306 */ /* 0x004ea20000209400 */
[----:B------:R-:W-:Y:S02]  /*17a0*/  ISETP.NE.AND P1, PT, R0, RZ, PT ;  /* 0x000000ff0000720c */ /* 0x000fe40003f25270 */
[----:B------:R-:W-:-:S05]  /*17b0*/  IMAD.MOV R10, RZ, RZ, -R6 ;  /* 0x000000ffff0a7224 */ /* 0x000fca00078e0a06 */
[----:B--2---:R-:W2:Y:S01]  /*17c0*/  MUFU.RCP R2, R2 ;  /* 0x0000000200027308 */ /* 0x004ea20000001000 */
[----:B0-----:R-:W-:-:S04]  /*17d0*/  UIADD3 UR4, UP0, UPT, UR4, 0x20, URZ ;  /* 0x0000002004047890 */ /* 0x001fc8000ff1e0ff */
[----:B------:R-:W-:-:S06]  /*17e0*/  UIADD3.X UR5, UPT, UPT, URZ, UR5, URZ, UP0, !UPT ;  /* 0x00000005ff057290 */ /* 0x000fcc00087fe4ff */
[----:B-1----:R-:W-:Y:S01]  /*17f0*/  IMAD.U32 R19, RZ, RZ, UR5 ;  /* 0x00000005ff137e24 */ /* 0x002fe2000f8e00ff */
[----:B--2---:R-:W-:-:S06]  /*1800*/  IADD3 R9, PT, PT, R2, 0xffffffe, RZ ;  /* 0x0ffffffe02097810 */ /* 0x004fcc0007ffe0ff */
[----:B------:R-:W0:Y:S02]  /*1810*/  F2I.FTZ.U32.TRUNC.NTZ R9, R9 ;  /* 0x0000000900097305 */ /* 0x000e24000021f000 */
[----:B0-----:R-:W-:-:S04]  /*1820*/  IMAD.MOV R4, RZ, RZ, -R9 ;  /* 0x000000ffff047224 */ /* 0x001fc800078e0a09 */
[----:B------:R-:W-:Y:S01]  /*1830*/  IMAD R3, R4, R7, RZ ;  /* 0x0000000704037224 */ /* 0x000fe200078e02ff */
[----:B------:R-:W-:-:S03]  /*1840*/  MOV R4, UR4 ;  /* 0x0000000400047c02 */ /* 0x000fc60008000f00 */
[----:B------:R-:W-:Y:S01]  /*1850*/  IMAD.HI.U32 R8, R9, R3, R8 ;  /* 0x0000000309087227 */ /* 0x000fe200078e0008 */
[----:B------:R-:W-:-:S07]  /*1860*/  LOP3.LUT R9, RZ, R0, RZ, 0x33, !PT ;  /* 0x00000000ff097212 */ /* 0x000fce00078e33ff */
.L_x_20:
[----:B---3--:R-:W-:Y:S02]  /*1870*/  IMAD.MOV.U32 R2, RZ, RZ, R4 ;  /* 0x000000ffff027224 */ /* 0x008fe400078e0004 */
[----:B------:R-:W-:-:S05]  /*1880*/  IMAD.MOV.U32 R3, RZ, RZ, R19 ;  /* 0x000000ffff037224 */ /* 0x000fca00078e0013 */
[----:B------:R-:W2:Y:S04]  /*1890*/  LDG.E R21, desc[UR12][R2.64+-0x20] ;  /* 0xffffe00c02157981 */ /* 0x000ea8000c1e1900 */
[----:B------:R-:W3:Y:S04]  /*18a0*/  LDG.E R19, desc[UR12][R2.64+-0x1c] ;  /* 0xffffe40c02137981 */ /* 0x000ee8000c1e1900 */
[----:B------:R-:W4:Y:S04]  /*18b0*/  LDG.E R16, desc[UR12][R2.64+-0x18] ;  /* 0xffffe80c02107981 */ /* 0x000f28000c1e1900 */
[----:B------:R-:W5:Y:S04]  /*18c0*/  LDG.E R15, desc[UR12][R2.64+-0x14] ;  /* 0xffffec0c020f7981 */ /* 0x000f68000c1e1900 */
[----:B------:R-:W5:Y:S04]  /*18d0*/  LDG.E R29, desc[UR12][R2.64+-0x10] ;  /* 0xfffff00c021d7981 */ /* 0x000f68000c1e1900 */
[----:B------:R-:W5:Y:S01]  /*18e0*/  LDG.E R23, desc[UR12][R2.64+-0xc] ;  /* 0xfffff40c02177981 */ /* 0x000f62000c1e1900 */
[----:B------:R-:W-:-:S03]  /*18f0*/  IABS R11, R0 ;  /* 0x00000000000b7213 */ /* 0x000fc60000000000 */
[----:B------:R-:W5:Y:S01]  /*1900*/  LDG.E R25, desc[UR12][R2.64+-0x8] ;  /* 0xfffff80c02197981 */ /* 0x000f62000c1e1900 */
[----:B------:R-:W0:Y:S03]  /*1910*/  I2F.RP R12, R11 ;  /* 0x0000000b000c7306 */ /* 0x000e260000209400 */
[----:B------:R-:W5:Y:S04]  /*1920*/  LDG.E R27, desc[UR12][R2.64+-0x4] ;  /* 0xfffffc0c021b7981 */ /* 0x000f68000c1e1900 */
[----:B------:R-:W5:Y:S01]  /*1930*/  LDG.E R14, desc[UR12][R2.64] ;  /* 0x0000000c020e7981 */ /* 0x000f62000c1e1900 */
[----:B0-----:R-:W0:Y:S02]  /*1940*/  MUFU.RCP R12, R12 ;  /* 0x0000000c000c7308 */ /* 0x001e240000001000 */
[----:B0-----:R-:W-:-:S06]  /*1950*/  IADD3 R5, PT, PT, R12, 0xffffffe, RZ ;  /* 0x0ffffffe0c057810 */ /* 0x001fcc0007ffe0ff */
[----:B------:R-:W0:Y:S02]  /*1960*/  F2I.FTZ.U32.TRUNC.NTZ R5, R5 ;  /* 0x0000000500057305 */ /* 0x000e24000021f000 */
[----:B0-----:R-:W-:-:S04]  /*1970*/  IMAD.MOV R4, RZ, RZ, -R5 ;  /* 0x000000ffff047224 */ /* 0x001fc800078e0a05 */
[----:B------:R-:W-:Y:S02]  /*1980*/  IMAD R13, R4, R11, RZ ;  /* 0x0000000b040d7224 */ /* 0x000fe400078e02ff */
[----:B------:R-:W-:-:S04]  /*1990*/  IMAD.MOV.U32 R4, RZ, RZ, RZ ;  /* 0x000000ffff047224 */ /* 0x000fc800078e00ff */
[----:B------:R-:W-:Y:S01]  /*19a0*/  IMAD.HI.U32 R4, R5, R13, R4 ;  /* 0x0000000d05047227 */ /* 0x000fe200078e0004 */
[----:B------:R-:W-:-:S05]  /*19b0*/  IABS R13, R0 ;  /* 0x00000000000d7213 */ /* 0x000fca0000000000 */
[----:B------:R-:W-:Y:S01]  /*19c0*/  IMAD.MOV R13, RZ, RZ, -R13 ;  /* 0x000000ffff0d7224 */ /* 0x000fe200078e0a0d */
[----:B--2---:R-:W-:Y:S02]  /*19d0*/  IABS R5, R21 ;  /* 0x0000001500057213 */ /* 0x004fe40000000000 */
[----:B---3--:R-:W-:-:S03]  /*19e0*/  IABS R17, R19 ;  /* 0x0000001300117213 */ /* 0x008fc60000000000 */
[----:B------:R-:W-:-:S04]  /*19f0*/  IMAD.HI.U32 R22, R8, R5, RZ ;  /* 0x0000000508167227 */ /* 0x000fc800078e00ff */
[----:B------:R-:W-:Y:S02]  /*1a00*/  IMAD R20, R22, R13, R5 ;  /* 0x0000000d16147224 */ /* 0x000fe400078e0205 */
[----:B------:R-:W-:-:S03]  /*1a10*/  IMAD.HI.U32 R12, R4, R17, RZ ;  /* 0x00000011040c7227 */ /* 0x000fc600078e00ff */
[----:B------:R-:W-:Y:S01]  /*1a20*/  ISETP.GT.U32.AND P4, PT, R7, R20, PT ;  /* 0x000000140700720c */ /* 0x000fe20003f84070 */
[----:B------:R-:W-:Y:S02]  /*1a30*/  IMAD R24, R12, R13, R17 ;  /* 0x0000000d0c187224 */ /* 0x000fe400078e0211 */
[----:B------:R-:W2:Y:S03]  /*1a40*/  LDG.E R17, desc[UR12][R2.64+0x4] ;  /* 0x0000040c02117981 */ /* 0x000ea6000c1e1900 */
[----:B------:R-:W-:-:S07]  /*1a50*/  ISETP.GT.U32.AND P2, PT, R11, R24, PT ;  /* 0x000000180b00720c */ /* 0x000fce0003f44070 */
[----:B------:R-:W-:-:S04]  /*1a60*/  @!P4 IADD3 R20, PT, PT, R20, -R11, RZ ;  /* 0x8000000b1414c210 */ /* 0x000fc80007ffe0ff */
[----:B------:R-:W-:Y:S02]  /*1a70*/  ISETP.GE.U32.AND P5, PT, R20, R7, PT ;  /* 0x000000071400720c */ /* 0x000fe40003fa6070 */
[----:B------:R-:W-:Y:S01]  /*1a80*/  @!P2 IMAD.IADD R24, R24, 0x1, -R11 ;  /* 0x000000011818a824 */ /* 0x000fe200078e0a0b */
[----:B------:R-:W-:Y:S02]  /*1a90*/  LOP3.LUT R21, R21, R0, RZ, 0x3c, !PT ;  /* 0x0000000015157212 */ /* 0x000fe400078e3cff */
[----:B----4-:R-:W-:Y:S02]  /*1aa0*/  IABS R5, R16 ;  /* 0x0000001000057213 */ /* 0x010fe40000000000 */
[----:B------:R-:W-:Y:S02]  /*1ab0*/  ISETP.GE.U32.AND P6, PT, R24, R11, PT ;  /* 0x0000000b1800720c */ /* 0x000fe40003fc6070 */
[----:B------:R-:W-:Y:S01]  /*1ac0*/  LOP3.LUT R19, R19, R0, RZ, 0x3c, !PT ;  /* 0x0000000013137212 */ /* 0x000fe200078e3cff */
[----:B------:R-:W-:Y:S01]  /*1ad0*/  @!P4 VIADD R22, R22, 0x1 ;  /* 0x000000011616c836 */ /* 0x000fe20000000000 */
[----:B------:R-:W-:Y:S01]  /*1ae0*/  ISETP.GE.AND P3, PT, R21, RZ, PT ;  /* 0x000000ff1500720c */ /* 0x000fe20003f66270 */
[----:B------:R-:W-:Y:S01]  /*1af0*/  IMAD.MOV.U32 R21, RZ, RZ, R5 ;  /* 0x000000ffff157224 */ /* 0x000fe200078e0005 */
[----:B------:R-:W-:Y:S01]  /*1b00*/  ISETP.GE.AND P4, PT, R19, RZ, PT ;  /* 0x000000ff1300720c */ /* 0x000fe20003f86270 */
[----:B------:R-:W-:Y:S01]  /*1b10*/  @P5 VIADD R22, R22, 0x1 ;  /* 0x0000000116165836 */ /* 0x000fe20000000000 */
[----:B------:R-:W3:Y:S01]  /*1b20*/  LDG.E R19, desc[UR12][R2.64+0x8] ;  /* 0x0000080c02137981 */ /* 0x000ee2000c1e1900 */
[----:B------:R-:W-:Y:S01]  /*1b30*/  IMAD.HI.U32 R20, R4, R21, RZ ;  /* 0x0000001504147227 */ /* 0x000fe200078e00ff */
[----:B------:R-:W-:-:S03]  /*1b40*/  @!P2 IADD3 R12, PT, PT, R12, 0x1, RZ ;  /* 0x000000010c0ca810 */ /* 0x000fc60007ffe0ff */
[----:B------:R-:W-:Y:S02]  /*1b50*/  IMAD.MOV.U32 R5, RZ, RZ, R22 ;  /* 0x000000ffff057224 */ /* 0x000fe400078e0016 */
[----:B------:R-:W-:Y:S02]  /*1b60*/  IMAD R22, R20, R13, R21 ;  /* 0x0000000d14167224 */ /* 0x000fe400078e0215 */
[----:B------:R-:W-:Y:S02]  /*1b70*/  @P6 VIADD R12, R12, 0x1 ;  /* 0x000000010c0c6836 */ /* 0x000fe40000000000 */
[----:B------:R-:W-:Y:S01]  /*1b80*/  @!P3 IMAD.MOV R5, RZ, RZ, -R5 ;  /* 0x000000ffff05b224 */ /* 0x000fe200078e0a05 */
[----:B------:R-:W-:Y:S02]  /*1b90*/  ISETP.GT.U32.AND P3, PT, R11, R22, PT ;  /* 0x000000160b00720c */ /* 0x000fe40003f64070 */
[----:B------:R-:W-:Y:S02]  /*1ba0*/  MOV R21, R12 ;  /* 0x0000000c00157202 */ /* 0x000fe40000000f00 */
[----:B------:R-:W-:-:S02]  /*1bb0*/  ISETP.NE.AND P2, PT, R0, RZ, PT ;  /* 0x000000ff0000720c */ /* 0x000fc40003f45270 */
[----:B------:R-:W-:Y:S01]  /*1bc0*/  LOP3.LUT R12, RZ, R0, RZ, 0x33, !PT ;  /* 0x00000000ff0c7212 */ /* 0x000fe200078e33ff */
[----:B------:R-:W-:Y:S01]  /*1bd0*/  @!P4 IMAD.MOV R21, RZ, RZ, -R21 ;  /* 0x000000ffff15c224 */ /* 0x000fe200078e0a15 */
[----:B-----5:R-:W-:-:S04]  /*1be0*/  IABS R26, R15 ;  /* 0x0000000f001a7213 */ /* 0x020fc80000000000 */
[----:B------:R-:W-:Y:S01]  /*1bf0*/  SEL R24, R12, R21, !P2 ;  /* 0x000000150c187207 */ /* 0x000fe20005000000 */
[----:B------:R-:W-:Y:S01]  /*1c00*/  @!P3 IMAD.IADD R22, R22, 0x1, -R11 ;  /* 0x000000011616b824 */ /* 0x000fe200078e0a0b */
[----:B------:R-:W4:Y:S04]  /*1c10*/  LDG.E R21, desc[UR12][R2.64+0xc] ;  /* 0x00000c0c02157981 */ /* 0x000f28000c1e1900 */
[----:B------:R-:W-:Y:S01]  /*1c20*/  ISETP.GE.U32.AND P5, PT, R22, R11, PT ;  /* 0x0000000b1600720c */ /* 0x000fe20003fa6070 */
[----:B------:R-:W-:Y:S01]  /*1c30*/  IMAD.HI.U32 R22, R4, R26, RZ ;  /* 0x0000001a04167227 */ /* 0x000fe200078e00ff */
[----:B------:R-:W-:Y:S02]  /*1c40*/  LOP3.LUT R16, R16, R0, RZ, 0x3c, !PT ;  /* 0x0000000010107212 */ /* 0x000fe400078e3cff */
[----:B------:R-:W-:Y:S01]  /*1c50*/  SEL R5, R12, R5, !P2 ;  /* 0x000000050c057207 */ /* 0x000fe20005000000 */
[----:B------:R-:W-:Y:S01]  /*1c60*/  IMAD R26, R22, R13, R26 ;  /* 0x0000000d161a7224 */ /* 0x000fe200078e021a */
[----:B------:R-:W-:-:S03]  /*1c70*/  ISETP.GE.AND P6, PT, R16, RZ, PT ;  /* 0x000000ff1000720c */ /* 0x000fc60003fc6270 */
[----:B------:R0:W-:Y:S01]  /*1c80*/  STG.E desc[UR12][R2.64+-0x20], R5 ;  /* 0xffffe00502007986 */ /* 0x0001e2000c10190c */
[----:B------:R-:W-:Y:S02]  /*1c90*/  ISETP.GT.U32.AND P4, PT, R11, R26, PT ;  /* 0x0000001a0b00720c */ /* 0x000fe40003f84070 */
[----:B------:R-:W-:Y:S01]  /*1ca0*/  @!P3 IADD3 R20, PT, PT, R20, 0x1, RZ ;  /* 0x000000011414b810 */ /* 0x000fe20007ffe0ff */
[----:B0-----:R-:W5:Y:S04]  /*1cb0*/  LDG.E R5, desc[UR12][R2.64+0x10] ;  /* 0x0000100c02057981 */ /* 0x001f68000c1e1900 */
[----:B------:R-:W-:Y:S01]  /*1cc0*/  @P5 VIADD R20, R20, 0x1 ;  /* 0x0000000114145836 */ /* 0x000fe20000000000 */
[----:B------:R-:W-:-:S05]  /*1cd0*/  LOP3.LUT R15, R15, R0, RZ, 0x3c, !PT ;  /* 0x000000000f0f7212 */ /* 0x000fca00078e3cff */
[----:B------:R-:W-:Y:S01]  /*1ce0*/  @!P4 IMAD.IADD R26, R26, 0x1, -R11 ;  /* 0x000000011a1ac824 */ /* 0x000fe200078e0a0b */
[----:B------:R-:W-:Y:S01]  /*1cf0*/  IABS R16, R29 ;  /* 0x0000001d00107213 */ /* 0x000fe20000000000 */
[----:B------:R-:W-:Y:S01]  /*1d00*/  @!P6 IMAD.MOV R20, RZ, RZ, -R20 ;  /* 0x000000ffff14e224 */ /* 0x000fe200078e0a14 */
[----:B------:R0:W-:Y:S01]  /*1d10*/  STG.E desc[UR12][R2.64+-0x1c], R24 ;  /* 0xffffe41802007986 */ /* 0x0001e2000c10190c */
[----:B------:R-:W-:Y:S02]  /*1d20*/  ISETP.GE.AND P5, PT, R15, RZ, PT ;  /* 0x000000ff0f00720c */ /* 0x000fe40003fa6270 */
[----:B------:R-:W-:Y:S01]  /*1d30*/  ISETP.GE.U32.AND P3, PT, R26, R11, PT ;  /* 0x0000000b1a00720c */ /* 0x000fe20003f66070 */
[----:B------:R-:W5:Y:S01]  /*1d40*/  LDG.E R15, desc[UR12][R2.64+0x14] ;  /* 0x0000140c020f7981 */ /* 0x000f62000c1e1900 */
[----:B0-----:R-:W-:Y:S01]  /*1d50*/  SEL R24, R12, R20, !P2 ;  /* 0x000000140c187207 */ /* 0x001fe20005000000 */
[----:B------:R-:W-:-:S04]  /*1d60*/  IMAD.HI.U32 R20, R4, R16, RZ ;  /* 0x0000001004147227 */ /* 0x000fc800078e00ff */
[----:B------:R-:W-:Y:S01]  /*1d70*/  IMAD R16, R20, R13, R16 ;  /* 0x0000000d14107224 */ /* 0x000fe200078e0210 */
[----:B------:R-:W-:-:S04]  /*1d80*/  @!P4 IADD3 R22, PT, PT, R22, 0x1, RZ ;  /* 0x000000011616c810 */ /* 0x000fc80007ffe0ff */
[----:B------:R-:W-:Y:S01]  /*1d90*/  ISETP.GT.U32.AND P6, PT, R11, R16, PT ;  /* 0x000000100b00720c */ /* 0x000fe20003fc4070 */
[----:B------:R-:W-:Y:S01]  /*1da0*/  @P3 VIADD R22, R22, 0x1 ;  /* 0x0000000116163836 */ /* 0x000fe20000000000 */
[----:B------:R-:W-:-:S03]  /*1db0*/  IABS R26, R23 ;  /* 0x00000017001a7213 */ /* 0x000fc60000000000 */
[----:B------:R-:W-:Y:S01]  /*1dc0*/  @!P5 IMAD.MOV R22, RZ, RZ, -R22 ;  /* 0x000000ffff16d224 */ /* 0x000fe200078e0a16 */
[----:B------:R0:W-:Y:S01]  /*1dd0*/  STG.E desc[UR12][R2.64+-0x18], R24 ;  /* 0xffffe81802007986 */ /* 0x0001e2000c10190c */
[----:B------:R-:W-:-:S06]  /*1de0*/  LOP3.LUT R29, R29, R0, RZ, 0x3c, !PT ;  /* 0x000000001d1d7212 */ /* 0x000fcc00078e3cff */
[----:B------:R-:W-:Y:S01]  /*1df0*/  @!P6 IMAD.IADD R16, R16, 0x1, -R11 ;  /* 0x000000011010e824 */ /* 0x000fe200078e0a0b */
[----:B------:R-:W-:Y:S02]  /*1e00*/  ISETP.GE.AND P3, PT, R29, RZ, PT ;  /* 0x000000ff1d00720c */ /* 0x000fe40003f66270 */
[----:B------:R-:W5:Y:S01]  /*1e10*/  LDG.E R29, desc[UR12][R2.64+0x18] ;  /* 0x0000180c021d7981 */ /* 0x000f62000c1e1900 */
[----:B0-----:R-:W-:Y:S01]  /*1e20*/  SEL R24, R12, R22, !P2 ;  /* 0x000000160c187207 */ /* 0x001fe20005000000 */
[----:B------:R-:W-:Y:S01]  /*1e30*/  IMAD.HI.U32 R22, R4, R26, RZ ;  /* 0x0000001a04167227 */ /* 0x000fe200078e00ff */
[----:B------:R-:W-:-:S03]  /*1e40*/  ISETP.GE.U32.AND P4, PT, R16, R11, PT ;  /* 0x0000000b1000720c */ /* 0x000fc60003f86070 */
[----:B------:R-:W-:-:S05]  /*1e50*/  IMAD R16, R22, R13, R26 ;  /* 0x0000000d16107224 */ /* 0x000fca00078e021a */
[----:B------:R-:W-:Y:S01]  /*1e60*/  ISETP.GT.U32.AND P5, PT, R11, R16, PT ;  /* 0x000000100b00720c */ /* 0x000fe20003fa4070 */
[----:B------:R-:W-:-:S12]  /*1e70*/  @!P6 VIADD R20, R20, 0x1 ;  /* 0x000000011414e836 */ /* 0x000fd80000000000 */
[----:B------:R-:W-:-:S04]  /*1e80*/  @!P5 IADD3 R16, PT, PT, R16, -R11, RZ ;  /* 0x8000000b1010d210 */ /* 0x000fc80007ffe0ff */
[----:B------:R-:W-:Y:S02]  /*1e90*/  ISETP.GE.U32.AND P6, PT, R16, R11, PT ;  /* 0x0000000b1000720c */ /* 0x000fe40003fc6070 */
[----:B------:R-:W5:Y:S01]  /*1ea0*/  LDG.E R16, desc[UR12][R2.64+0x1c] ;  /* 0x00001c0c02107981 */ /* 0x000f62000c1e1900 */
[----:B------:R-:W-:Y:S01]  /*1eb0*/  LOP3.LUT R23, R23, R0, RZ, 0x3c, !PT ;  /* 0x0000000017177212 */ /* 0x000fe200078e3cff */
[----:B------:R-:W-:Y:S01]  /*1ec0*/  @P4 VIADD R20, R20, 0x1 ;  /* 0x0000000114144836 */ /* 0x000fe20000000000 */
[----:B------:R-:W-:Y:S02]  /*1ed0*/  IABS R26, R25 ;  /* 0x00000019001a7213 */ /* 0x000fe40000000000 */
[----:B------:R-:W-:Y:S01]  /*1ee0*/  ISETP.GE.AND P4, PT, R23, RZ, PT ;  /* 0x000000ff1700720c */ /* 0x000fe20003f86270 */
[----:B------:R-:W-:Y:S02]  /*1ef0*/  @!P5 VIADD R22, R22, 0x1 ;  /* 0x000000011616d836 */ /* 0x000fe40000000000 */
[----:B------:R-:W-:-:S04]  /*1f00*/  IMAD.HI.U32 R23, R4, R26, RZ ;  /* 0x0000001a04177227 */ /* 0x000fc800078e00ff */
[----:B------:R-:W-:Y:S02]  /*1f10*/  @P6 VIADD R22, R22, 0x1 ;  /* 0x0000000116166836 */ /* 0x000fe40000000000 */
[----:B------:R-:W-:Y:S01]  /*1f20*/  IMAD R26, R23, R13, R26 ;  /* 0x0000000d171a7224 */ /* 0x000fe200078e021a */
[----:B------:R-:W-:-:S03]  /*1f30*/  @!P3 IADD3 R20, PT, PT, -R20, RZ, RZ ;  /* 0x000000ff1414b210 */ /* 0x000fc60007ffe1ff */
[----:B------:R-:W-:Y:S02]  /*1f40*/  @!P4 IADD3 R22, PT, PT, -R22, RZ, RZ ;  /* 0x000000ff1616c210 */ /* 0x000fe40007ffe1ff */
[----:B------:R-:W-:Y:S01]  /*1f50*/  ISETP.GT.U32.AND P6, PT, R11, R26, PT ;  /* 0x0000001a0b00720c */ /* 0x000fe20003fc4070 */
[----:B------:R0:W-:Y:S01]  /*1f60*/  STG.E desc[UR12][R2.64+-0x14], R24 ;  /* 0xffffec1802007986 */ /* 0x0001e2000c10190c */
[----:B------:R-:W-:-:S05]  /*1f70*/  SEL R20, R12, R20, !P2 ;  /* 0x000000140c147207 */ /* 0x000fca0005000000 */
[----:B------:R1:W-:Y:S01]  /*1f80*/  STG.E desc[UR12][R2.64+-0x10], R20 ;  /* 0xfffff01402007986 */ /* 0x0003e2000c10190c */
[----:B0-----:R-:W-:Y:S02]  /*1f90*/  SEL R24, R12, R22, !P2 ;  /* 0x000000160c187207 */ /* 0x001fe40005000000 */
[----:B------:R-:W-:-:S03]  /*1fa0*/  IABS R22, R27 ;  /* 0x0000001b00167213 */ /* 0x000fc60000000000 */
[----:B------:R-:W-:Y:S02]  /*1fb0*/  @!P6 IMAD.IADD R26, R26, 0x1, -R11 ;  /* 0x000000011a1ae824 */ /* 0x000fe400078e0a0b */
[----:B-1----:R-:W-:-:S04]  /*1fc0*/  IMAD.HI.U32 R20, R4, R22, RZ ;  /* 0x0000001604147227 */ /* 0x002fc800078e00ff */
[----:B------:R-:W-:Y:S01]  /*1fd0*/  IMAD R22, R20, R13, R22 ;  /* 0x0000000d14167224 */ /* 0x000fe200078e0216 */
[----:B------:R-:W-:Y:S02]  /*1fe0*/  ISETP.GE.U32.AND P4, PT, R26, R11, PT ;  /* 0x0000000b1a00720c */ /* 0x000fe40003f86070 */
[----:B------:R-:W-:Y:S02]  /*1ff0*/  LOP3.LUT R25, R25, R0, RZ, 0x3c, !PT ;  /* 0x0000000019197212 */ /* 0x000fe400078e3cff */
[----:B------:R-:W-:Y:S02]  /*2000*/  ISETP.GT.U32.AND P3, PT, R11, R22, PT ;  /* 0x000000160b00720c */ /* 0x000fe40003f64070 */
[----:B------:R-:W-:Y:S01]  /*2010*/  ISETP.GE.AND P5, PT, R25, RZ, PT ;  /* 0x000000ff1900720c */ /* 0x000fe20003fa6270 */
[----:B------:R-:W-:Y:S01]  /*2020*/  @!P6 VIADD R23, R23, 0x1 ;  /* 0x000000011717e836 */ /* 0x000fe20000000000 */
[----:B------:R-:W-:Y:S01]  /*2030*/  IABS R25, R14 ;  /* 0x0000000e00197213 */ /* 0x000fe20000000000 */
[----:B------:R0:W-:Y:S01]  /*2040*/  STG.E desc[UR12][R2.64+-0xc], R24 ;  /* 0xfffff41802007986 */ /* 0x0001e2000c10190c */
[----:B------:R-:W-:-:S03]  /*2050*/  LOP3.LUT R14, R14, R0, RZ, 0x3c, !PT ;  /* 0x000000000e0e7212 */ /* 0x000fc600078e3cff */
[----:B------:R-:W-:-:S04]  /*2060*/  @P4 IADD3 R23, PT, PT, R23, 0x1, RZ ;  /* 0x0000000117174810 */ /* 0x000fc80007ffe0ff */
[----:B------:R-:W-:Y:S02]  /*2070*/  @!P3 IMAD.IADD R22, R22, 0x1, -R11 ;  /* 0x000000011616b824 */ /* 0x000fe400078e0a0b */
[----:B------:R-:W-:Y:S02]  /*2080*/  @!P5 IMAD.MOV R23, RZ, RZ, -R23 ;  /* 0x000000ffff17d224 */ /* 0x000fe400078e0a17 */
[----:B0-----:R-:W-:Y:S01]  /*2090*/  IMAD.HI.U32 R24, R4, R25, RZ ;  /* 0x0000001904187227 */ /* 0x001fe200078e00ff */
[----:B------:R-:W-:Y:S02]  /*20a0*/  ISETP.GE.U32.AND P4, PT, R22, R11, PT ;  /* 0x0000000b1600720c */ /* 0x000fe40003f86070 */
[----:B------:R-:W-:Y:S01]  /*20b0*/  ISETP.GE.AND P5, PT, R14, RZ, PT ;  /* 0x000000ff0e00720c */ /* 0x000fe20003fa6270 */
[----:B------:R-:W-:Y:S01]  /*20c0*/  IMAD R14, R24, R13, R25 ;  /* 0x0000000d180e7224 */ /* 0x000fe200078e0219 */
[----:B------:R-:W-:Y:S01]  /*20d0*/  LOP3.LUT R27, R27, R0, RZ, 0x3c, !PT ;  /* 0x000000001b1b7212 */ /* 0x000fe200078e3cff */
[----:B------:R-:W-:-:S03]  /*20e0*/  @!P3 VIADD R20, R20, 0x1 ;  /* 0x000000011414b836 */ /* 0x000fc60000000000 */
[----:B------:R-:W-:Y:S02]  /*20f0*/  ISETP.GT.U32.AND P3, PT, R11, R14, PT ;  /* 0x0000000e0b00720c */ /* 0x000fe40003f64070 */
[----:B------:R-:W-:-:S03]  /*2100*/  ISETP.GE.AND P6, PT, R27, RZ, PT ;  /* 0x000000ff1b00720c */ /* 0x000fc60003fc6270 */
[----:B------:R-:W-:-:S08]  /*2110*/  @P4 VIADD R20, R20, 0x1 ;  /* 0x0000000114144836 */ /* 0x000fd00000000000 */
[----:B------:R-:W-:Y:S02]  /*2120*/  @!P3 IMAD.IADD R14, R14, 0x1, -R11 ;  /* 0x000000010e0eb824 */ /* 0x000fe400078e0a0b */
[----:B------:R-:W-:Y:S01]  /*2130*/  @!P3 VIADD R24, R24, 0x1 ;  /* 0x000000011818b836 */ /* 0x000fe20000000000 */
[----:B--2---:R-:W-:-:S04]  /*2140*/  IABS R22, R17 ;  /* 0x0000001100167213 */ /* 0x004fc80000000000 */
[----:B------:R-:W-:-:S05]  /*2150*/  MOV R25, R22 ;  /* 0x0000001600197202 */ /* 0x000fca0000000f00 */
[----:B------:R-:W-:-:S04]  /*2160*/  IMAD.HI.U32 R22, R4, R25, RZ ;  /* 0x0000001904167227 */ /* 0x000fc800078e00ff */
[----:B------:R-:W-:Y:S01]  /*2170*/  IMAD R26, R22, R13, R25 ;  /* 0x0000000d161a7224 */ /* 0x000fe200078e0219 */
[----:B------:R-:W-:-:S04]  /*2180*/  MOV R25, R20 ;  /* 0x0000001400197202 */ /* 0x000fc80000000f00 */
[----:B------:R-:W-:Y:S01]  /*2190*/  ISETP.GT.U32.AND P4, PT, R11, R26, PT ;  /* 0x0000001a0b00720c */ /* 0x000fe20003f84070 */
[----:B------:R-:W-:Y:S01]  /*21a0*/  @!P6 IMAD.MOV R25, RZ, RZ, -R25 ;  /* 0x000000ffff19e224 */ /* 0x000fe200078e0a19 */
[----:B------:R-:W-:Y:S02]  /*21b0*/  ISETP.GE.U32.AND P6, PT, R14, R11, PT ;  /* 0x0000000b0e00720c */ /* 0x000fe40003fc6070 */
[----:B---3--:R-:W-:-:S05]  /*21c0*/  IABS R27, R19 ;  /* 0x00000013001b7213 */ /* 0x008fca0000000000 */
[----:B------:R-:W-:-:S04]  /*21d0*/  IMAD.HI.U32 R14, R4, R27, RZ ;  /* 0x0000001b040e7227 */ /* 0x000fc800078e00ff */
[----:B------:R-:W-:Y:S01]  /*21e0*/  @!P4 IADD3 R26, PT, PT, R26, -R11, RZ ;  /* 0x8000000b1a1ac210 */ /* 0x000fe20007ffe0ff */
[----:B------:R-:W-:-:S03]  /*21f0*/  IMAD R20, R14, R13, R27 ;  /* 0x0000000d0e147224 */ /* 0x000fc600078e021b */
[----:B------:R-:W-:Y:S01]  /*2200*/  ISETP.GE.U32.AND P3, PT, R26, R11, PT ;  /* 0x0000000b1a00720c */ /* 0x000fe20003f66070 */
[----:B------:R-:W-:Y:S01]  /*2210*/  @P6 VIADD R24, R24, 0x1 ;  /* 0x0000000118186836 */ /* 0x000fe20000000000 */
[----:B------:R-:W-:Y:S02]  /*2220*/  ISETP.GT.U32.AND P6, PT, R11, R20, PT ;  /* 0x000000140b00720c */ /* 0x000fe40003fc4070 */
[-C--:B------:R-:W-:Y:S02]  /*2230*/  LOP3.LUT R17, R17, R0.reuse, RZ, 0x3c, !PT ;  /* 0x0000000011117212 */ /* 0x080fe400078e3cff */
[----:B------:R-:W-:Y:S02]  /*2240*/  @!P4 IADD3 R22, PT, PT, R22, 0x1, RZ ;  /* 0x000000011616c810 */ /* 0x000fe40007ffe0ff */
[----:B------:R-:W-:Y:S01]  /*2250*/  ISETP.GE.AND P4, PT, R17, RZ, PT ;  /* 0x000000ff1100720c */ /* 0x000fe20003f86270 */
[----:B------:R-:W-:Y:S01]  /*2260*/  IMAD.MOV.U32 R17, RZ, RZ, R24 ;  /* 0x000000ffff117224 */ /* 0x000fe200078e0018 */
[----:B------:R-:W-:-:S02]  /*2270*/  LOP3.LUT R19, R19, R0, RZ, 0x3c, !PT ;  /* 0x0000000013137212 */ /* 0x000fc400078e3cff */
[----:B----4-:R-:W-:Y:S01]  /*2280*/  IABS R27, R21 ;  /* 0x00000015001b7213 */ /* 0x010fe20000000000 */
[----:B------:R-:W-:Y:S02]  /*2290*/  @P3 VIADD R22, R22, 0x1 ;  /* 0x0000000116163836 */ /* 0x000fe40000000000 */
[----:B------:R-:W-:Y:S01]  /*22a0*/  @!P6 IADD3 R20, PT, PT, R20, -R11, RZ ;  /* 0x8000000b1414e210 */ /* 0x000fe20007ffe0ff */
[----:B------:R-:W-:Y:S02]  /*22b0*/  @!P5 IMAD.MOV R17, RZ, RZ, -R17 ;  /* 0x000000ffff11d224 */ /* 0x000fe400078e0a11 */
[----:B------:R-:W-:Y:S01]  /*22c0*/  IMAD.HI.U32 R24, R4, R27, RZ ;  /* 0x0000001b04187227 */ /* 0x000fe200078e00ff */
[----:B------:R-:W-:Y:S02]  /*22d0*/  ISETP.GE.AND P3, PT, R19, RZ, PT ;  /* 0x000000ff1300720c */ /* 0x000fe40003f66270 */
[----:B------:R-:W-:Y:S01]  /*22e0*/  ISETP.GE.U32.AND P5, PT, R20, R11, PT ;  /* 0x0000000b1400720c */ /* 0x000fe20003fa6070 */
[----:B------:R-:W-:-:S02]  /*22f0*/  IMAD.MOV.U32 R19, RZ, RZ, R22 ;  /* 0x000000ffff137224 */ /* 0x000fc400078e0016 */
[----:B------:R-:W-:Y:S01]  /*2300*/  IMAD R22, R24, R13, R27 ;  /* 0x0000000d18167224 */ /* 0x000fe200078e021b */
[----:B------:R-:W-:Y:S01]  /*2310*/  LOP3.LUT R21, R21, R0, RZ, 0x3c, !PT ;  /* 0x0000000015157212 */ /* 0x000fe200078e3cff */
[----:B------:R-:W-:Y:S01]  /*2320*/  @!P6 VIADD R14, R14, 0x1 ;  /* 0x000000010e0ee836 */ /* 0x000fe20000000000 */
[----:B------:R-:W-:Y:S02]  /*2330*/  @!P4 IADD3 R19, PT, PT, -R19, RZ, RZ ;  /* 0x000000ff1313c210 */ /* 0x000fe40007ffe1ff */
[----:B------:R-:W-:Y:S02]  /*2340*/  ISETP.GT.U32.AND P6, PT, R11, R22, PT ;  /* 0x000000160b00720c */ /* 0x000fe40003fc4070 */
[----:B------:R-:W-:Y:S02]  /*2350*/  ISETP.GE.AND P4, PT, R21, RZ, PT ;  /* 0x000000ff1500720c */ /* 0x000fe40003f86270 */
[----:B-----5:R-:W-:Y:S01]  /*2360*/  IABS R21, R5 ;  /* 0x0000000500157213 */ /* 0x020fe20000000000 */
[----:B------:R-:W-:-:S04]  /*2370*/  @P5 VIADD R14, R14, 0x1 ;  /* 0x000000010e0e5836 */ /* 0x000fc80000000000 */
[----:B------:R-:W-:-:S04]  /*2380*/  IMAD.HI.U32 R20, R4, R21, RZ ;  /* 0x0000001504147227 */ /* 0x000fc800078e00ff */
[----:B------:R-:W-:Y:S01]  /*2390*/  IMAD R26, R20, R13, R21 ;  /* 0x0000000d141a7224 */ /* 0x000fe200078e0215 */
[----:B------:R-:W-:Y:S01]  /*23a0*/  MOV R21, R14 ;  /* 0x0000000e00157202 */ /* 0x000fe20000000f00 */
[----:B------:R-:W-:Y:S01]  /*23b0*/  @!P6 IMAD.IADD R22, R22, 0x1, -R11 ;  /* 0x000000011616e824 */ /* 0x000fe200078e0a0b */
[----:B------:R-:W-:-:S03]  /*23c0*/  IABS R27, R15 ;  /* 0x0000000f001b7213 */ /* 0x000fc60000000000 */
[----:B------:R-:W-:Y:S01]  /*23d0*/  @!P3 IMAD.MOV R21, RZ, RZ, -R21 ;  /* 0x000000ffff15b224 */ /* 0x000fe200078e0a15 */
[----:B------:R-:W-:Y:S02]  /*23e0*/  ISETP.GE.U32.AND P3, PT, R22, R11, PT ;  /* 0x0000000b1600720c */ /* 0x000fe40003f66070 */
[----:B------:R-:W-:Y:S01]  /*23f0*/  ISETP.GT.U32.AND P5, PT, R11, R26, PT ;  /* 0x0000001a0b00720c */ /* 0x000fe20003fa4070 */
[----:B------:R-:W-:-:S04]  /*2400*/  IMAD.HI.U32 R14, R4, R27, RZ ;  /* 0x0000001b040e7227 */ /* 0x000fc800078e00ff */
[----:B------:R-:W-:Y:S02]  /*2410*/  @!P6 VIADD R24, R24, 0x1 ;  /* 0x000000011818e836 */ /* 0x000fe40000000000 */
[----:B------:R-:W-:-:S04]  /*2420*/  IMAD R22, R14, R13, R27 ;  /* 0x0000000d0e167224 */ /* 0x000fc800078e021b */
[----:B------:R-:W-:Y:S01]  /*2430*/  @P3 VIADD R24, R24, 0x1 ;  /* 0x0000000118183836 */ /* 0x000fe20000000000 */
[----:B------:R-:W-:Y:S02]  /*2440*/  ISETP.GT.U32.AND P3, PT, R11, R22, PT ;  /* 0x000000160b00720c */ /* 0x000fe40003f64070 */
[----:B------:R-:W-:-:S04]  /*2450*/  @!P5 IADD3 R26, PT, PT, R26, -R11, RZ ;  /* 0x8000000b1a1ad210 */ /* 0x000fc80007ffe0ff */
[----:B------:R-:W-:Y:S02]  /*2460*/  ISETP.GE.U32.AND P6, PT, R26, R11, PT ;  /* 0x0000000b1a00720c */ /* 0x000fe40003fc6070 */
[----:B------:R-:W-:Y:S02]  /*2470*/  LOP3.LUT R5, R5, R0, RZ, 0x3c, !PT ;  /* 0x0000000005057212 */ /* 0x000fe400078e3cff */
[----:B------:R-:W-:Y:S02]  /*2480*/  @!P5 IADD3 R20, PT, PT, R20, 0x1, RZ ;  /* 0x000000011414d810 */ /* 0x000fe40007ffe0ff */
[----:B------:R-:W-:Y:S01]  /*2490*/  ISETP.GE.AND P5, PT, R5, RZ, PT ;  /* 0x000000ff0500720c */ /* 0x000fe20003fa6270 */
[----:B------:R-:W-:Y:S01]  /*24a0*/  @!P3 IMAD.IADD R22, R22, 0x1, -R11 ;  /* 0x000000011616b824 */ /* 0x000fe200078e0a0b */
[----:B------:R-:W-:-:S05]  /*24b0*/  IABS R5, R29 ;  /* 0x0000001d00057213 */ /* 0x000fca0000000000 */
[----:B------:R-:W-:Y:S01]  /*24c0*/  @P6 VIADD R20, R20, 0x1 ;  /* 0x0000000114146836 */ /* 0x000fe20000000000 */
[----:B------:R-:W-:Y:S01]  /*24d0*/  ISETP.GE.U32.AND P6, PT, R22, R11, PT ;  /* 0x0000000b1600720c */ /* 0x000fe20003fc6070 */
[----:B------:R-:W-:-:S04]  /*24e0*/  IMAD.HI.U32 R22, R4, R5, RZ ;  /* 0x0000000504167227 */ /* 0x000fc800078e00ff */
[----:B------:R-:W-:Y:S01]  /*24f0*/  IMAD R26, R22, R13, R5 ;  /* 0x0000000d161a7224 */ /* 0x000fe200078e0205 */
[----:B------:R-:W-:-:S04]  /*2500*/  @!P3 IADD3 R14, PT, PT, R14, 0x1, RZ ;  /* 0x000000010e0eb810 */ /* 0x000fc80007ffe0ff */
[----:B------:R-:W-:-:S03]  /*2510*/  ISETP.GT.U32.AND P3, PT, R11, R26, PT ;  /* 0x0000001a0b00720c */ /* 0x000fc60003f64070 */
[----:B------:R-:W-:Y:S01]  /*2520*/  @P6 VIADD R14, R14, 0x1 ;  /* 0x000000010e0e6836 */ /* 0x000fe20000000000 */
[----:B------:R-:W-:-:S09]  /*2530*/  IABS R5, R16 ;  /* 0x0000001000057213 */ /* 0x000fd20000000000 */
[----:B------:R-:W-:Y:S02]  /*2540*/  @!P3 IMAD.IADD R26, R26, 0x1, -R11 ;  /* 0x000000011a1ab824 */ /* 0x000fe400078e0a0b */
[----:B------:R-:W-:-:S03]  /*2550*/  IMAD.HI.U32 R4, R4, R5, RZ ;  /* 0x0000000504047227 */ /* 0x000fc600078e00ff */
[----:B------:R-:W-:Y:S01]  /*2560*/  ISETP.GE.U32.AND P6, PT, R26, R11, PT ;  /* 0x0000000b1a00720c */ /* 0x000fe20003fc6070 */
[----:B------:R-:W-:Y:S01]  /*2570*/  IMAD R26, R4, R13, R5 ;  /* 0x0000000d041a7224 */ /* 0x000fe200078e0205 */
[----:B------:R-:W-:-:S04]  /*2580*/  @!P3 IADD3 R22, PT, PT, R22, 0x1, RZ ;  /* 0x000000011616b810 */ /* 0x000fc80007ffe0ff */
[----:B------:R-:W-:Y:S02]  /*2590*/  ISETP.GT.U32.AND P3, PT, R11, R26, PT ;  /* 0x0000001a0b00720c */ /* 0x000fe40003f64070 */
[----:B------:R-:W-:-:S05]  /*25a0*/  LOP3.LUT R15, R15, R0, RZ, 0x3c, !PT ;  /* 0x000000000f0f7212 */ /* 0x000fca00078e3cff */
[----:B------:R-:W-:Y:S01]  /*25b0*/  @P6 VIADD R22, R22, 0x1 ;  /* 0x0000000116166836 */ /* 0x000fe20000000000 */
[----:B------:R-:W-:-:S05]  /*25c0*/  LOP3.LUT R29, R29, R0, RZ, 0x3c, !PT ;  /* 0x000000001d1d7212 */ /* 0x000fca00078e3cff */
[----:B------:R-:W-:Y:S01]  /*25d0*/  @!P3 IMAD.IADD R26, R26, 0x1, -R11 ;  /* 0x000000011a1ab824 */ /* 0x000fe200078e0a0b */
[----:B------:R-:W-:-:S04]  /*25e0*/  @!P3 IADD3 R4, PT, PT, R4, 0x1, RZ ;  /* 0x000000010404b810 */ /* 0x000fc80007ffe0ff */
[----:B------:R-:W-:Y:S01]  /*25f0*/  ISETP.GE.U32.AND P6, PT, R26, R11, PT ;  /* 0x0000000b1a00720c */ /* 0x000fe20003fc6070 */
[----:B------:R-:W-:Y:S01]  /*2600*/  @!P4 IMAD.MOV R24, RZ, RZ, -R24 ;  /* 0x000000ffff18c224 */ /* 0x000fe200078e0a18 */
[----:B------:R-:W-:Y:S02]  /*2610*/  ISETP.GE.AND P4, PT, R15, RZ, PT ;  /* 0x000000ff0f00720c */ /* 0x000fe40003f86270 */
[----:B------:R-:W-:Y:S02]  /*2620*/  ISETP.GE.AND P3, PT, R29, RZ, PT ;  /* 0x000000ff1d00720c */ /* 0x000fe40003f66270 */
[----:B------:R-:W-:Y:S01]  /*2630*/  LOP3.LUT R16, R16, R0, RZ, 0x3c, !PT ;  /* 0x0000000010107212 */ /* 0x000fe200078e3cff */
[----:B------:R-:W-:-:S06]  /*2640*/  VIADD R10, R10, 0x10 ;  /* 0x000000100a0a7836 */ /* 0x000fcc0000000000 */
[----:B------:R-:W-:Y:S01]  /*2650*/  @P6 VIADD R4, R4, 0x1 ;  /* 0x0000000104046836 */ /* 0x000fe20000000000 */
[----:B------:R-:W-:Y:S01]  /*2660*/  ISETP.GE.AND P6, PT, R16, RZ, PT ;  /* 0x000000ff1000720c */ /* 0x000fe20003fc6270 */
[----:B------:R-:W-:Y:S01]  /*2670*/  @!P4 IMAD.MOV R14, RZ, RZ, -R14 ;  /* 0x000000ffff0ec224 */ /* 0x000fe200078e0a0e */
[----:B------:R-:W-:Y:S01]  /*2680*/  @!P5 IADD3 R20, PT, PT, -R20, RZ, RZ ;  /* 0x000000ff1414d210 */ /* 0x000fe20007ffe1ff */
[----:B------:R-:W-:Y:S01]  /*2690*/  @!P3 IMAD.MOV R22, RZ, RZ, -R22 ;  /* 0x000000ffff16b224 */ /* 0x000fe200078e0a16 */
[C---:B------:R-:W-:Y:S02]  /*26a0*/  SEL R23, R12.reuse, R23, !P2 ;  /* 0x000000170c177207 */ /* 0x040fe40005000000 */
[C---:B------:R-:W-:Y:S02]  /*26b0*/  SEL R25, R12.reuse, R25, !P2 ;  /* 0x000000190c197207 */ /* 0x040fe40005000000 */
[C---:B------:R-:W-:Y:S02]  /*26c0*/  SEL R17, R12.reuse, R17, !P2 ;  /* 0x000000110c117207 */ /* 0x040fe40005000000 */
[----:B------:R-:W-:-:S02]  /*26d0*/  SEL R19, R12, R19, !P2 ;  /* 0x000000130c137207 */ /* 0x000fc40005000000 */
[C---:B------:R-:W-:Y:S02]  /*26e0*/  SEL R21, R12.reuse, R21, !P2 ;  /* 0x000000150c157207 */ /* 0x040fe40005000000 */
[C---:B------:R-:W-:Y:S02]  /*26f0*/  SEL R5, R12.reuse, R24, !P2 ;  /* 0x000000180c057207 */ /* 0x040fe40005000000 */
[C---:B------:R-:W-:Y:S02]  /*2700*/  SEL R11, R12.reuse, R20, !P2 ;  /* 0x000000140c0b7207 */ /* 0x040fe40005000000 */
[C---:B------:R-:W-:Y:S02]  /*2710*/  SEL R13, R12.reuse, R14, !P2 ;  /* 0x0000000e0c0d7207 */ /* 0x040fe40005000000 */
[----:B------:R-:W-:Y:S02]  /*2720*/  SEL R15, R12, R22, !P2 ;  /* 0x000000160c0f7207 */ /* 0x000fe40005000000 */
[----:B------:R-:W-:-:S02]  /*2730*/  ISETP.NE.AND P2, PT, R10, RZ, PT ;  /* 0x000000ff0a00720c */ /* 0x000fc40003f45270 */
[----:B------:R-:W-:Y:S01]  /*2740*/  @!P6 IADD3 R4, PT, PT, -R4, RZ, RZ ;  /* 0x000000ff0404e210 */ /* 0x000fe20007ffe1ff */
[----:B------:R0:W-:Y:S04]  /*2750*/  STG.E desc[UR12][R2.64], R17 ;  /* 0x0000001102007986 */ /* 0x0001e8000c10190c */
[----:B------:R-:W-:Y:S01]  /*2760*/  STG.E desc[UR12][R2.64+-0x8], R23 ;  /* 0xfffff81702007986 */ /* 0x000fe2000c10190c */
[----:B0-----:R-:W-:Y:S02]  /*2770*/  SEL R17, R9, R4, !P1 ;  /* 0x0000000409117207 */ /* 0x001fe40004800000 */
[----:B------:R-:W-:Y:S01]  /*2780*/  IADD3 R4, P3, PT, R2, 0x40, RZ ;  /* 0x0000004002047810 */ /* 0x000fe20007f7e0ff */
[----:B------:R-:W-:Y:S04]  /*2790*/  STG.E desc[UR12][R2.64+-0x4], R25 ;  /* 0xfffffc1902007986 */ /* 0x000fe8000c10190c */
[----:B------:R0:W-:Y:S04]  /*27a0*/  STG.E desc[UR12][R2.64+0x4], R19 ;  /* 0x0000041302007986 */ /* 0x0001e8000c10190c */
[----:B------:R3:W-:Y:S04]  /*27b0*/  STG.E desc[UR12][R2.64+0x8], R21 ;  /* 0x0000081502007986 */ /* 0x0007e8000c10190c */
[----:B------:R3:W-:Y:S04]  /*27c0*/  STG.E desc[UR12][R2.64+0xc], R5 ;  /* 0x00000c0502007986 */ /* 0x0007e8000c10190c */
[----:B------:R3:W-:Y:S01]  /*27d0*/  STG.E desc[UR12][R2.64+0x10], R11 ;  /* 0x0000100b02007986 */ /* 0x0007e2000c10190c */
[----:B0-----:R-:W-:-:S03]  /*27e0*/  IMAD.X R19, RZ, RZ, R3, P3 ;  /* 0x000000ffff137224 */ /* 0x001fc600018e0603 */
[----:B------:R3:W-:Y:S04]  /*27f0*/  STG.E desc[UR12][R2.64+0x14], R13 ;  /* 0x0000140d02007986 */ /* 0x0007e8000c10190c */
[----:B------:R3:W-:Y:S04]  /*2800*/  STG.E desc[UR12][R2.64+0x18], R15 ;  /* 0x0000180f02007986 */ /* 0x0007e8000c10190c */
[----:B------:R3:W-:Y:S01]  /*2810*/  STG.E desc[UR12][R2.64+0x1c], R17 ;  /* 0x00001c1102007986 */ /* 0x0007e2000c10190c */
[----:B------:R-:W-:Y:S05]  /*2820*/  @P2 BRA `(.L_x_20) ;  /* 0xfffffff000102947 */ /* 0x000fea000383ffff */
.L_x_19:
[----:B------:R-:W-:Y:S05]  /*2830*/  @!P0 EXIT ;  /* 0x000000000000894d */ /* 0x000fea0003800000 */
[----:B------:R-:W4:Y:S01]  /*2840*/  LDCU UR4, c[0x0][0x390] ;  /* 0x00007200ff0477ac */ /* 0x000f220008000800 */
[----:B------:R-:W-:Y:S01]  /*2850*/  ISETP.GE.U32.AND P1, PT, R18, 0x8, PT ;  /* 0x000000081200780c */ /* 0x000fe20003f26070 */
[----:B----4-:R-:W-:-:S06]  /*2860*/  ULOP3.LUT UR5, UR4, 0x7, URZ, 0xc0, !UPT ;  /* 0x0000000704057892 */ /* 0x010fcc000f8ec0ff */
[----:B------:R-:W-:-:S06]  /*2870*/  ISETP.NE.AND P0, PT, RZ, UR5, PT ;  /* 0x00000005ff007c0c */ /* 0x000fcc000bf05270 */
[----:B------:R-:W-:Y:S07]  /*2880*/  @!P1 BRA `(.L_x_21) ;  /* 0x0000000800109947 */ /* 0x000fee0003800000 */
[----:B--23--:R-:W2:Y:S02]  /*2890*/  LDC.64 R2, c[0x0][0x388] ;  /* 0x0000e200ff027b82 */ /* 0x00cea40000000a00 */
[----:B--2---:R-:W-:-:S05]  /*28a0*/  IMAD.WIDE.U32 R2, R6, 0x4, R2 ;  /* 0x0000000406027825 */ /* 0x004fca00078e0002 */
[----:B------:R-:W2:Y:S04]  /*28b0*/  LDG.E R25, desc[UR12][R2.64] ;  /* 0x0000000c02197981 */ /* 0x000ea8000c1e1900 */
[----:B-1----:R-:W3:Y:S04]  /*28c0*/  LDG.E R19, desc[UR12][R2.64+0x4] ;  /* 0x0000040c02137981 */ /* 0x002ee8000c1e1900 */
[----:B0-----:R-:W4:Y:S04]  /*28d0*/  LDG.E R5, desc[UR12][R2.64+0x8] ;  /* 0x0000080c02057981 */ /* 0x001f28000c1e1900 */
[----:B------:R-:W5:Y:S04]  /*28e0*/  LDG.E R15, desc[UR12][R2.64+0xc] ;  /* 0x00000c0c020f7981 */ /* 0x000f68000c1e1900 */
[----:B------:R-:W5:Y:S04]  /*28f0*/  LDG.E R13, desc[UR12][R2.64+0x14] ;  /* 0x0000140c020d7981 */ /* 0x000f68000c1e1900 */
[----:B------:R-:W5:Y:S04]  /*2900*/  LDG.E R9, desc[UR12][R2.64+0x10] ;  /* 0x0000100c02097981 */ /* 0x000f68000c1e1900 */
[----:B------:R-:W5:Y:S04]  /*2910*/  LDG.E R7, desc[UR12][R2.64+0x1c] ;  /* 0x00001c0c02077981 */ /* 0x000f68000c1e1900 */
[----:B------:R-:W5:Y:S01]  /*2920*/  LDG.E R11, desc[UR12][R2.64+0x18] ;  /* 0x0000180c020b7981 */ /* 0x000f62000c1e1900 */
[----:B------:R-:W-:-:S04]  /*2930*/  IABS R4, R0 ;  /* 0x0000000000047213 */ /* 0x000fc80000000000 */
[----:B------:R-:W0:Y:S08]  /*2940*/  I2F.RP R8, R4 ;  /* 0x0000000400087306 */ /* 0x000e300000209400 */
[----:B0-----:R-:W0:Y:S02]  /*2950*/  MUFU.RCP R8, R8 ;  /* 0x0000000800087308 */ /* 0x001e240000001000 */
[----:B0-----:R-:W-:-:S06]  /*2960*/  IADD3 R16, PT, PT, R8, 0xffffffe, RZ ;  /* 0x0ffffffe08107810 */ /* 0x001fcc0007ffe0ff */
[----:B------:R0:W1:Y:S01]  /*2970*/  F2I.FTZ.U32.TRUNC.NTZ R17, R16 ;  /* 0x0000001000117305 */ /* 0x000062000021f000 */
[----:B------:R-:W-:Y:S01]  /*2980*/  IABS R12, R0 ;  /* 0x00000000000c7213 */ /* 0x000fe20000000000 */
[----:B0-----:R-:W-:Y:S02]  /*2990*/  IMAD.MOV.U32 R16, RZ, RZ, RZ ;  /* 0x000000ffff107224 */ /* 0x001fe400078e00ff */
[----:B-1----:R-:W-:-:S04]  /*29a0*/  IMAD.MOV R21, RZ, RZ, -R17 ;  /* 0x000000ffff157224 */ /* 0x002fc800078e0a11 */
[----:B------:R-:W-:-:S04]  /*29b0*/  IMAD R21, R21, R4, RZ ;  /* 0x0000000415157224 */ /* 0x000fc800078e02ff */
[----:B------:R-:W-:Y:S01]  /*29c0*/  IMAD.HI.U32 R10, R17, R21, R16 ;  /* 0x00000015110a7227 */ /* 0x000fe200078e0010 */
[----:B------:R-:W-:-:S03]  /*29d0*/  IADD3 R8, PT, PT, RZ, -R12, RZ ;  /* 0x8000000cff087210 */ /* 0x000fc60007ffe0ff */
[----:B------:R-:W-:Y:S01]  /*29e0*/  VIADD R6, R6, 0x8 ;  /* 0x0000000806067836 */ /* 0x000fe20000000000 */
[----:B--2---:R-:W-:-:S05]  /*29f0*/  IABS R29, R25 ;  /* 0x00000019001d7213 */ /* 0x004fca0000000000 */
[----:B------:R-:W-:Y:S01]  /*2a00*/  IMAD.HI.U32 R23, R10, R29, RZ ;  /* 0x0000001d0a177227 */ /* 0x000fe200078e00ff */
[----:B---3--:R-:W-:-:S03]  /*2a10*/  IABS R17, R19 ;  /* 0x0000001300117213 */ /* 0x008fc60000000000 */
[----:B------:R-:W-:Y:S02]  /*2a20*/  IMAD R29, R23, R8, R29 ;  /* 0x00000008171d7224 */ /* 0x000fe400078e021d */
[----:B------:R-:W-:-:S03]  /*2a30*/  IMAD.HI.U32 R21, R10, R17, RZ ;  /* 0x000000110a157227 */ /* 0x000fc600078e00ff */
[----:B------:R-:W-:Y:S01]  /*2a40*/  ISETP.GT.U32.AND P1, PT, R4, R29, PT ;  /* 0x0000001d0400720c */ /* 0x000fe20003f24070 */
[----:B------:R-:W-:Y:S01]  /*2a50*/  IMAD R12, R21, R8, R17 ;  /* 0x00000008150c7224 */ /* 0x000fe200078e0211 */
[----:B----4-:R-:W-:-:S04]  /*2a60*/  IABS R27, R5 ;  /* 0x00000005001b7213 */ /* 0x010fc80000000000 */
[----:B------:R-:W-:Y:S01]  /*2a70*/  ISETP.GT.U32.AND P5, PT, R4, R12, PT ;  /* 0x0000000c0400720c */ /* 0x000fe20003fa4070 */
[----:B------:R-:W-:-:S06]  /*2a80*/  IMAD.HI.U32 R17, R10, R27, RZ ;  /* 0x0000001b0a117227 */ /* 0x000fcc00078e00ff */
[----:B------:R-:W-:Y:S01]  /*2a90*/  @!P1 IMAD.IADD R29, R29, 0x1, -R4 ;  /* 0x000000011d1d9824 */ /* 0x000fe200078e0a04 */
[----:B------:R-:W-:Y:S01]  /*2aa0*/  LOP3.LUT R19, R19, R0, RZ, 0x3c, !PT ;  /* 0x0000000013137212 */ /* 0x000fe200078e3cff */
[----:B------:R-:W-:-:S03]  /*2ab0*/  IMAD R27, R17, R8, R27 ;  /* 0x00000008111b7224 */ /* 0x000fc600078e021b */
[-C--:B------:R-:W-:Y:S02]  /*2ac0*/  ISETP.GE.U32.AND P6, PT, R29, R4.reuse, PT ;  /* 0x000000041d00720c */ /* 0x080fe40003fc6070 */
[----:B-----5:R-:W-:Y:S01]  /*2ad0*/  IABS R29, R15 ;  /* 0x0000000f001d7213 */ /* 0x020fe20000000000 */
[----:B------:R-:W-:Y:S01]  /*2ae0*/  @!P5 IMAD.IADD R12, R12, 0x1, -R4 ;  /* 0x000000010c0cd824 */ /* 0x000fe200078e0a04 */
[----:B------:R-:W-:Y:S02]  /*2af0*/  ISETP.GT.U32.AND P4, PT, R4, R27, PT ;  /* 0x0000001b0400720c */ /* 0x000fe40003f84070 */
[----:B------:R-:W-:Y:S01]  /*2b00*/  ISETP.GE.AND P3, PT, R19, RZ, PT ;  /* 0x000000ff1300720c */ /* 0x000fe20003f66270 */
[----:B------:R-:W-:Y:S01]  /*2b10*/  IMAD.HI.U32 R19, R10, R29, RZ ;  /* 0x0000001d0a137227 */ /* 0x000fe200078e00ff */
[----:B------:R-:W-:Y:S02]  /*2b20*/  @!P1 IADD3 R23, PT, PT, R23, 0x1, RZ ;  /* 0x0000000117179810 */ /* 0x000fe40007ffe0ff */
[----:B------:R-:W-:Y:S01]  /*2b30*/  ISETP.GE.U32.AND P1, PT, R12, R4, PT ;  /* 0x000000040c00720c */ /* 0x000fe20003f26070 */
[----:B------:R-:W-:Y:S01]  /*2b40*/  IMAD R18, R19, R8, R29 ;  /* 0x0000000813127224 */ /* 0x000fe200078e021d */
[----:B------:R-:W-:-:S02]  /*2b50*/  LOP3.LUT R25, R25, R0, RZ, 0x3c, !PT ;  /* 0x0000000019197212 */ /* 0x000fc400078e3cff */
[----:B------:R-:W-:Y:S02]  /*2b60*/  @P6 IADD3 R23, PT, PT, R23, 0x1, RZ ;  /* 0x0000000117176810 */ /* 0x000fe40007ffe0ff */
[----:B------:R-:W-:Y:S01]  /*2b70*/  ISETP.GT.U32.AND P6, PT, R4, R18, PT ;  /* 0x000000120400720c */ /* 0x000fe20003fc4070 */
[----:B------:R-:W-:Y:S01]  /*2b80*/  @!P4 IMAD.IADD R27, R27, 0x1, -R4 ;  /* 0x000000011b1bc824 */ /* 0x000fe200078e0a04 */
[----:B------:R-:W-:Y:S01]  /*2b90*/  ISETP.GE.AND P2, PT, R25, RZ, PT ;  /* 0x000000ff1900720c */ /* 0x000fe20003f46270 */
[----:B------:R-:W-:Y:S01]  /*2ba0*/  @!P5 VIADD R21, R21, 0x1 ;  /* 0x000000011515d836 */ /* 0x000fe20000000000 */
[----:B------:R-:W-:Y:S02]  /*2bb0*/  IABS R16, R13 ;  /* 0x0000000d00107213 */ /* 0x000fe40000000000 */
[----:B------:R-:W-:Y:S01]  /*2bc0*/  IABS R14, R9 ;  /* 0x00000009000e7213 */ /* 0x000fe20000000000 */
[----:B------:R-:W-:Y:S01]  /*2bd0*/  @P1 VIADD R21, R21, 0x1 ;  /* 0x0000000115151836 */ /* 0x000fe20000000000 */
[----:B------:R-:W-:Y:S01]  /*2be0*/  ISETP.GE.U32.AND P5, PT, R27, R4, PT ;  /* 0x000000041b00720c */ /* 0x000fe20003fa6070 */
[----:B------:R-:W-:Y:S01]  /*2bf0*/  IMAD.HI.U32 R27, R10, R16, RZ ;  /* 0x000000100a1b7227 */ /* 0x000fe200078e00ff */
[----:B------:R-:W-:-:S03]  /*2c00*/  MOV R12, R23 ;  /* 0x00000017000c7202 */ /* 0x000fc60000000f00 */
[----:B------:R-:W-:Y:S01]  /*2c10*/  IMAD.MOV.U32 R29, RZ, RZ, R14 ;  /* 0x000000ffff1d7224 */ /* 0x000fe200078e000e */
[----:B------:R-:W-:Y:S01]  /*2c20*/  IABS R22, R7 ;  /* 0x0000000700167213 */ /* 0x000fe20000000000 */
[----:B------:R-:W-:Y:S02]  /*2c30*/  IMAD R16, R27, R8, R16 ;  /* 0x000000081b107224 */ /* 0x000fe400078e0210 */
[----:B------:R-:W-:Y:S02]  /*2c40*/  @!P6 IMAD.IADD R18, R18, 0x1, -R4 ;  /* 0x000000011212e824 */ /* 0x000fe400078e0a04 */
[----:B------:R-:W-:Y:S01]  /*2c50*/  IMAD.MOV.U32 R14, RZ, RZ, R21 ;  /* 0x000000ffff0e7224 */ /* 0x000fe200078e0015 */
[----:B------:R-:W-:Y:S01]  /*2c60*/  IABS R20, R11 ;  /* 0x0000000b00147213 */ /* 0x000fe20000000000 */
[----:B------:R-:W-:Y:S01]  /*2c70*/  IMAD.HI.U32 R25, R10, R29, RZ ;  /* 0x0000001d0a197227 */ /* 0x000fe200078e00ff */
[----:B------:R-:W-:Y:S02]  /*2c80*/  @!P2 IADD3 R12, PT, PT, -R12, RZ, RZ ;  /* 0x000000ff0c0ca210 */ /* 0x000fe40007ffe1ff */
[----:B------:R-:W-:Y:S01]  /*2c90*/  ISETP.GE.U32.AND P2, PT, R18, R4, PT ;  /* 0x000000041200720c */ /* 0x000fe20003f46070 */
[----:B------:R-:W-:Y:S01]  /*2ca0*/  @!P3 IMAD.MOV R14, RZ, RZ, -R14 ;  /* 0x000000ffff0eb224 */ /* 0x000fe200078e0a0e */
[----:B------:R-:W-:Y:S01]  /*2cb0*/  ISETP.GT.U32.AND P3, PT, R4, R16, PT ;  /* 0x000000100400720c */ /* 0x000fe20003f64070 */
[----:B------:R-:W-:-:S02]  /*2cc0*/  IMAD.MOV.U32 R18, RZ, RZ, R22 ;  /* 0x000000ffff127224 */ /* 0x000fc400078e0016 */
[----:B------:R-:W-:Y:S02]  /*2cd0*/  IMAD R29, R25, R8, R29 ;  /* 0x00000008191d7224 */ /* 0x000fe400078e021d */
[----:B------:R-:W-:-:S04]  /*2ce0*/  IMAD.HI.U32 R21, R10, R20, RZ ;  /* 0x000000140a157227 */ /* 0x000fc800078e00ff */
[----:B------:R-:W-:Y:S01]  /*2cf0*/  IMAD.HI.U32 R23, R10, R18, RZ ;  /* 0x000000120a177227 */ /* 0x000fe200078e00ff */
[----:B------:R-:W-:-:S03]  /*2d00*/  ISETP.GT.U32.AND P1, PT, R4, R29, PT ;  /* 0x0000001d0400720c */ /* 0x000fc60003f24070 */
[-C--:B------:R-:W-:Y:S02]  /*2d10*/  IMAD R20, R21, R8.reuse, R20 ;  /* 0x0000000815147224 */ /* 0x080fe400078e0214 */
[----:B------:R-:W-:Y:S01]  /*2d20*/  IMAD R8, R23, R8, R18 ;  /* 0x0000000817087224 */ /* 0x000fe200078e0212 */
[----:B------:R-:W-:Y:S01]  /*2d30*/  @!P6 IADD3 R19, PT, PT, R19, 0x1, RZ ;  /* 0x000000011313e810 */ /* 0x000fe20007ffe0ff */
[----:B------:R-:W-:-:S03]  /*2d40*/  @!P3 IMAD.IADD R16, R16, 0x1, -R4 ;  /* 0x000000011010b824 */ /* 0x000fc600078e0a04 */
[----:B------:R-:W-:Y:S01]  /*2d50*/  ISETP.GT.U32.AND P6, PT, R4, R8, PT ;  /* 0x000000080400720c */ /* 0x000fe20003fc4070 */
[----:B------:R-:W-:Y:S01]  /*2d60*/  @P2 VIADD R19, R19, 0x1 ;  /* 0x0000000113132836 */ /* 0x000fe20000000000 */
[----:B------:R-:W-:Y:S01]  /*2d70*/  ISETP.GE.U32.AND P2, PT, R16, R4, PT ;  /* 0x000000041000720c */ /* 0x000fe20003f46070 */
[----:B------:R-:W-:Y:S01]  /*2d80*/  @!P1 IMAD.IADD R29, R29, 0x1, -R4 ;  /* 0x000000011d1d9824 */ /* 0x000fe200078e0a04 */
[----:B------:R-:W-:Y:S02]  /*2d90*/  @!P4 IADD3 R17, PT, PT, R17, 0x1, RZ ;  /* 0x000000011111c810 */ /* 0x000fe40007ffe0ff */
[----:B------:R-:W-:Y:S02]  /*2da0*/  ISETP.GT.U32.AND P4, PT, R4, R20, PT ;  /* 0x000000140400720c */ /* 0x000fe40003f84070 */
[----:B------:R-:W-:Y:S01]  /*2db0*/  @!P3 IADD3 R27, PT, PT, R27, 0x1, RZ ;  /* 0x000000011b1bb810 */ /* 0x000fe20007ffe0ff */
[----:B------:R-:W-:Y:S01]  /*2dc0*/  @P5 VIADD R17, R17, 0x1 ;  /* 0x0000000111115836 */ /* 0x000fe20000000000 */
[----:B------:R-:W-:-:S02]  /*2dd0*/  ISETP.GE.U32.AND P5, PT, R29, R4, PT ;  /* 0x000000041d00720c */ /* 0x000fc40003fa6070 */
[----:B------:R-:W-:Y:S01]  /*2de0*/  LOP3.LUT R5, R5, R0, RZ, 0x3c, !PT ;  /* 0x0000000005057212 */ /* 0x000fe200078e3cff */
[--C-:B------:R-:W-:Y:S01]  /*2df0*/  @!P6 IMAD.IADD R8, R8, 0x1, -R4.reuse ;  /* 0x000000010808e824 */ /* 0x100fe200078e0a04 */
[----:B------:R-:W-:Y:S01]  /*2e00*/  @!P1 IADD3 R25, PT, PT, R25, 0x1, RZ ;  /* 0x0000000119199810 */ /* 0x000fe20007ffe0ff */
[----:B------:R-:W-:Y:S01]  /*2e10*/  @P2 VIADD R27, R27, 0x1 ;  /* 0x000000011b1b2836 */ /* 0x000fe20000000000 */
[----:B------:R-:W-:Y:S02]  /*2e20*/  ISETP.GE.AND P1, PT, R5, RZ, PT ;  /* 0x000000ff0500720c */ /* 0x000fe40003f26270 */
[----:B------:R-:W-:Y:S01]  /*2e30*/  ISETP.GE.U32.AND P2, PT, R8, R4, PT ;  /* 0x000000040800720c */ /* 0x000fe20003f46070 */
[----:B------:R-:W-:Y:S01]  /*2e40*/  @!P4 IMAD.IADD R20, R20, 0x1, -R4 ;  /* 0x000000011414c824 */ /* 0x000fe200078e0a04 */
[----:B------:R-:W-:Y:S02]  /*2e50*/  @!P6 IADD3 R23, PT, PT, R23, 0x1, RZ ;  /* 0x000000011717e810 */ /* 0x000fe40007ffe0ff */
[----:B------:R-:W-:Y:S01]  /*2e60*/  LOP3.LUT R15, R15, R0, RZ, 0x3c, !PT ;  /* 0x000000000f0f7212 */ /* 0x000fe200078e3cff */
[----:B------:R-:W-:Y:S01]  /*2e70*/  @P5 VIADD R25, R25, 0x1 ;  /* 0x0000000119195836 */ /* 0x000fe20000000000 */
[----:B------:R-:W-:-:S02]  /*2e80*/  ISETP.GE.U32.AND P5, PT, R20, R4, PT ;  /* 0x000000041400720c */ /* 0x000fc40003fa6070 */
[-C--:B------:R-:W-:Y:S02]  /*2e90*/  LOP3.LUT R13, R13, R0.reuse, RZ, 0x3c, !PT ;  /* 0x000000000d0d7212 */ /* 0x080fe400078e3cff */
[-C--:B------:R-:W-:Y:S02]  /*2ea0*/  LOP3.LUT R11, R11, R0.reuse, RZ, 0x3c, !PT ;  /* 0x000000000b0b7212 */ /* 0x080fe400078e3cff */
[-C--:B------:R-:W-:Y:S02]  /*2eb0*/  LOP3.LUT R9, R9, R0.reuse, RZ, 0x3c, !PT ;  /* 0x0000000009097212 */ /* 0x080fe400078e3cff */
[----:B------:R-:W-:Y:S01]  /*2ec0*/  LOP3.LUT R4, R7, R0, RZ, 0x3c, !PT ;  /* 0x0000000007047212 */ /* 0x000fe200078e3cff */
[----:B------:R-:W-:Y:S01]  /*2ed0*/  @!P1 IMAD.MOV R17, RZ, RZ, -R17 ;  /* 0x000000ffff119224 */ /* 0x000fe200078e0a11 */
[----:B------:R-:W-:Y:S01]  /*2ee0*/  ISETP.GE.AND P3, PT, R15, RZ, PT ;  /* 0x000000ff0f00720c */ /* 0x000fe20003f66270 */
[----:B------:R-:W-:Y:S01]  /*2ef0*/  @P2 VIADD R23, R23, 0x1 ;  /* 0x0000000117172836 */ /* 0x000fe20000000000 */
[----:B------:R-:W-:-:S02]  /*2f00*/  @!P4 IADD3 R21, PT, PT, R21, 0x1, RZ ;  /* 0x000000011515c810 */ /* 0x000fc40007ffe0ff */
[----:B------:R-:W-:Y:S02]  /*2f10*/  ISETP.GE.AND P1, PT, R13, RZ, PT ;  /* 0x000000ff0d00720c */ /* 0x000fe40003f26270 */
[----:B------:R-:W-:Y:S02]  /*2f20*/  ISETP.GE.AND P6, PT, R11, RZ, PT ;  /* 0x000000ff0b00720c */ /* 0x000fe40003fc6270 */
[----:B------:R-:W-:Y:S02]  /*2f30*/  ISETP.GE.AND P4, PT, R9, RZ, PT ;  /* 0x000000ff0900720c */ /* 0x000fe40003f86270 */
[----:B------:R-:W-:Y:S01]  /*2f40*/  ISETP.GE.AND P2, PT, R4, RZ, PT ;  /* 0x000000ff0400720c */ /* 0x000fe20003f46270 */
[----:B------:R-:W-:Y:S01]  /*2f50*/  @P5 VIADD R21, R21, 0x1 ;  /* 0x0000000115155836 */ /* 0x000fe20000000000 */
[----:B------:R-:W-:Y:S01]  /*2f60*/  ISETP.NE.AND P5, PT, R0, RZ, PT ;  /* 0x000000ff0000720c */ /* 0x000fe20003fa5270 */
[----:B------:R-:W-:Y:S01]  /*2f70*/  @!P3 IMAD.MOV R19, RZ, RZ, -R19 ;  /* 0x000000ffff13b224 */ /* 0x000fe200078e0a13 */
[----:B------:R-:W-:-:S03]  /*2f80*/  LOP3.LUT R8, RZ, R0, RZ, 0x33, !PT ;  /* 0x00000000ff087212 */ /* 0x000fc600078e33ff */
[----:B------:R-:W-:Y:S02]  /*2f90*/  @!P1 IMAD.MOV R27, RZ, RZ, -R27 ;  /* 0x000000ffff1b9224 */ /* 0x000fe400078e0a1b */
[----:B------:R-:W-:Y:S02]  /*2fa0*/  @!P6 IMAD.MOV R21, RZ, RZ, -R21 ;  /* 0x000000ffff15e224 */ /* 0x000fe400078e0a15 */
[----:B------:R-:W-:Y:S02]  /*2fb0*/  @!P4 IADD3 R25, PT, PT, -R25, RZ, RZ ;  /* 0x000000ff1919c210 */ /* 0x000fe40007ffe1ff */
[----:B------:R-:W-:Y:S02]  /*2fc0*/  @!P2 IADD3 R23, PT, PT, -R23, RZ, RZ ;  /* 0x000000ff1717a210 */ /* 0x000fe40007ffe1ff */
[C---:B------:R-:W-:Y:S02]  /*2fd0*/  SEL R5, R8.reuse, R12, !P5 ;  /* 0x0000000c08057207 */ /* 0x040fe40006800000 */
[----:B------:R-:W-:-:S02]  /*2fe0*/  SEL R7, R8, R14, !P5 ;  /* 0x0000000e08077207 */ /* 0x000fc40006800000 */
[C---:B------:R-:W-:Y:S02]  /*2ff0*/  SEL R17, R8.reuse, R17, !P5 ;  /* 0x0000001108117207 */ /* 0x040fe40006800000 */
[C---:B------:R-:W-:Y:S02]  /*3000*/  SEL R19, R8.reuse, R19, !P5 ;  /* 0x0000001308137207 */ /* 0x040fe40006800000 */
[C---:B------:R-:W-:Y:S02]  /*3010*/  SEL R25, R8.reuse, R25, !P5 ;  /* 0x0000001908197207 */ /* 0x040fe40006800000 */
[C---:B------:R-:W-:Y:S02]  /*3020*/  SEL R27, R8.reuse, R27, !P5 ;  /* 0x0000001b081b7207 */ /* 0x040fe40006800000 */
[C---:B------:R-:W-:Y:S02]  /*3030*/  SEL R21, R8.reuse, R21, !P5 ;  /* 0x0000001508157207 */ /* 0x040fe40006800000 */
[----:B------:R-:W-:Y:S01]  /*3040*/  SEL R23, R8, R23, !P5 ;  /* 0x0000001708177207 */ /* 0x000fe20006800000 */
[----:B------:R4:W-:Y:S04]  /*3050*/  STG.E desc[UR12][R2.64], R5 ;  /* 0x0000000502007986 */ /* 0x0009e8000c10190c */
[----:B------:R4:W-:Y:S04]  /*3060*/  STG.E desc[UR12][R2.64+0x4], R7 ;  /* 0x0000040702007986 */ /* 0x0009e8000c10190c */
[----:B------:R4:W-:Y:S04]  /*3070*/  STG.E desc[UR12][R2.64+0x8], R17 ;  /* 0x0000081102007986 */ /* 0x0009e8000c10190c */
[----:B------:R4:W-:Y:S04]  /*3080*/  STG.E desc[UR12][R2.64+0xc], R19 ;  /* 0x00000c1302007986 */ /* 0x0009e8000c10190c */
[----:B------:R4:W-:Y:S04]  /*3090*/  STG.E desc[UR12][R2.64+0x10], R25 ;  /* 0x0000101902007986 */ /* 0x0009e8000c10190c */
[----:B------:R4:W-:Y:S04]  /*30a0*/  STG.E desc[UR12][R2.64+0x14], R27 ;  /* 0x0000141b02007986 */ /* 0x0009e8000c10190c */
[----:B------:R4:W-:Y:S04]  /*30b0*/  STG.E desc[UR12][R2.64+0x18], R21 ;  /* 0x0000181502007986 */ /* 0x0009e8000c10190c */
[----:B------:R4:W-:Y:S02]  /*30c0*/  STG.E desc[UR12][R2.64+0x1c], R23 ;  /* 0x00001c1702007986 */ /* 0x0009e4000c10190c */
.L_x_21:
[----:B------:R-:W-:Y:S05]  /*30d0*/  @!P0 EXIT ;  /* 0x000000000000894d */ /* 0x000fea0003800000 */
[----:B------:R-:W-:Y:S02]  /*30e0*/  UISETP.GE.U32.AND UP0, UPT, UR5, 0x4, UPT ;  /* 0x000000040500788c */ /* 0x000fe4000bf06070 */
[----:B------:R-:W-:-:S06]  /*30f0*/  ULOP3.LUT UR4, UR4, 0x3, URZ, 0xc0, !UPT ;  /* 0x0000000304047892 */ /* 0x000fcc000f8ec0ff */
[----:B------:R-:W-:Y:S01]  /*3100*/  ISETP.NE.AND P0, PT, RZ, UR4, PT ;  /* 0x00000004ff007c0c */ /* 0x000fe2000bf05270 */
[----:B------:R-:W-:-:S12]  /*3110*/  BRA.U !UP0, `(.L_x_22) ;  /* 0x0000000508247547 */ /* 0x000fd8000b800000 */
[----:B--234-:R-:W2:Y:S02]  /*3120*/  LDC.64 R2, c[0x0][0x388] ;  /* 0x0000e200ff027b82 */ /* 0x01cea40000000a00 */
[----:B--2---:R-:W-:-:S05]  /*3130*/  IMAD.WIDE.U32 R2, R6, 0x4, R2 ;  /* 0x0000000406027825 */ /* 0x004fca00078e0002 */
[----:B01----:R-:W2:Y:S04]  /*3140*/  LDG.E R11, desc[UR12][R2.64] ;  /* 0x0000000c020b7981 */ /* 0x003ea8000c1e1900 */
[----:B------:R-:W3:Y:S04]  /*3150*/  LDG.E R9, desc[UR12][R2.64+0x4] ;  /* 0x0000040c02097981 */ /* 0x000ee8000c1e1900 */
[----:B------:R-:W4:Y:S04]  /*3160*/  LDG.E R7, desc[UR12][R2.64+0x8] ;  /* 0x0000080c02077981 */ /* 0x000f28000c1e1900 */
[----:B------:R-:W5:Y:S01]  /*3170*/  LDG.E R5, desc[UR12][R2.64+0xc] ;  /* 0x00000c0c02057981 */ /* 0x000f62000c1e1900 */
[-C--:B------:R-:W-:Y:S01]  /*3180*/  IABS R4, R0.reuse ;  /* 0x0000000000047213 */ /* 0x080fe20000000000 */
[----:B------:R-:W-:Y:S01]  /*3190*/  VIADD R6, R6, 0x4 ;  /* 0x0000000406067836 */ /* 0x000fe20000000000 */
[----:B------:R-:W-:-:S02]  /*31a0*/  IABS R16, R0 ;  /* 0x0000000000107213 */ /* 0x000fc40000000000 */
[----:B------:R-:W0:Y:S03]  /*31b0*/  I2F.RP R8, R4 ;  /* 0x0000000400087306 */ /* 0x000e260000209400 */
[----:B------:R-:W-:-:S05]  /*31c0*/  IMAD.MOV R16, RZ, RZ, -R16 ;  /* 0x000000ffff107224 */ /* 0x000fca00078e0a10 */
[----:B0-----:R-:W0:Y:S02]  /*31d0*/  MUFU.RCP R8, R8 ;  /* 0x0000000800087308 */ /* 0x001e240000001000 */
[----:B0-----:R-:W-:-:S06]  /*31e0*/  VIADD R12, R8, 0xffffffe ;  /* 0x0ffffffe080c7836 */ /* 0x001fcc0000000000 */
[----:B------:R0:W1:Y:S02]  /*31f0*/  F2I.FTZ.U32.TRUNC.NTZ R13, R12 ;  /* 0x0000000c000d7305 */ /* 0x000064000021f000 */
[----:B0-----:R-:W-:Y:S01]  /*3200*/  IMAD.MOV.U32 R12, RZ, RZ, RZ ;  /* 0x000000ffff0c7224 */ /* 0x001fe200078e00ff */
[----:B-1----:R-:W-:-:S05]  /*3210*/  IADD3 R15, PT, PT, RZ, -R13, RZ ;  /* 0x8000000dff0f7210 */ /* 0x002fca0007ffe0ff */
[----:B------:R-:W-:-:S04]  /*3220*/  IMAD R15, R15, R4, RZ ;  /* 0x000000040f0f7224 */ /* 0x000fc800078e02ff */
[----:B------:R-:W-:Y:S01]  /*3230*/  IMAD.HI.U32 R14, R13, R15, R12 ;  /* 0x0000000f0d0e7227 */ /* 0x000fe200078e000c */
[----:B--2---:R-:W-:Y:S02]  /*3240*/  IABS R10, R11 ;  /* 0x0000000b000a7213 */ /* 0x004fe40000000000 */
[----:B------:R-:W-:Y:S02]  /*3250*/  LOP3.LUT R11, R11, R0, RZ, 0x3c, !PT ;  /* 0x000000000b0b7212 */ /* 0x000fe400078e3cff */
[----:B------:R-:W-:Y:S02]  /*3260*/  MOV R13, R10 ;  /* 0x0000000a000d7202 */ /* 0x000fe40000000f00 */
[----:B---3--:R-:W-:Y:S02]  /*3270*/  IABS R15, R9 ;  /* 0x00000009000f7213 */ /* 0x008fe40000000000 */
[----:B----4-:R-:W-:Y:S01]  /*3280*/  IABS R17, R7 ;  /* 0x0000000700117213 */ /* 0x010fe20000000000 */
[----:B------:R-:W-:Y:S01]  /*3290*/  IMAD.HI.U32 R8, R14, R13, RZ ;  /* 0x0000000d0e087227 */ /* 0x000fe200078e00ff */
[----:B------:R-:W-:-:S02]  /*32a0*/  LOP3.LUT R9, R9, R0, RZ, 0x3c, !PT ;  /* 0x0000000009097212 */ /* 0x000fc400078e3cff */
[----:B-----5:R-:W-:Y:S01]  /*32b0*/  IABS R19, R5 ;  /* 0x0000000500137213 */ /* 0x020fe20000000000 */
[C---:B------:R-:W-:Y:S01]  /*32c0*/  IMAD.HI.U32 R10, R14.reuse, R15, RZ ;  /* 0x0000000f0e0a7227 */ /* 0x040fe200078e00ff */
[-C--:B------:R-:W-:Y:S02]  /*32d0*/  LOP3.LUT R7, R7, R0.reuse, RZ, 0x3c, !PT ;  /* 0x0000000007077212 */ /* 0x080fe400078e3cff */
[----:B------:R-:W-:Y:S01]  /*32e0*/  LOP3.LUT R5, R5, R0, RZ, 0x3c, !PT ;  /* 0x0000000005057212 */ /* 0x000fe200078e3cff */
[----:B------:R-:W-:-:S04]  /*32f0*/  IMAD.HI.U32 R12, R14, R17, RZ ;  /* 0x000000110e0c7227 */ /* 0x000fc800078e00ff */
[-C--:B------:R-:W-:Y:S02]  /*3300*/  IMAD R13, R8, R16.reuse, R13 ;  /* 0x00000010080d7224 */ /* 0x080fe400078e020d */
[-C--:B------:R-:W-:Y:S02]  /*3310*/  IMAD R15, R10, R16.reuse, R15 ;  /* 0x000000100a0f7224 */ /* 0x080fe400078e020f */
[-C--:B------:R-:W-:Y:S01]  /*3320*/  IMAD R17, R12, R16.reuse, R17 ;  /* 0x000000100c117224 */ /* 0x080fe200078e0211 */
[----:B------:R-:W-:Y:S01]  /*3330*/  ISETP.GT.U32.AND P4, PT, R4, R13, PT ;  /* 0x0000000d0400720c */ /* 0x000fe20003f84070 */
[----:B------:R-:W-:Y:S01]  /*3340*/  IMAD.HI.U32 R14, R14, R19, RZ ;  /* 0x000000130e0e7227 */ /* 0x000fe200078e00ff */
[C---:B------:R-:W-:Y:S02]  /*3350*/  ISETP.GT.U32.AND P6, PT, R4.reuse, R15, PT ;  /* 0x0000000f0400720c */ /* 0x040fe40003fc4070 */
[----:B------:R-:W-:Y:S01]  /*3360*/  ISETP.GT.U32.AND P1, PT, R4, R17, PT ;  /* 0x000000110400720c */ /* 0x000fe20003f24070 */
[----:B------:R-:W-:-:S05]  /*3370*/  IMAD R19, R14, R16, R19 ;  /* 0x000000100e137224 */ /* 0x000fca00078e0213 */
[----:B------:R-:W-:-:S03]  /*3380*/  ISETP.GT.U32.AND P2, PT, R4, R19, PT ;  /* 0x000000130400720c */ /* 0x000fc60003f44070 */
[--C-:B------:R-:W-:Y:S02]  /*3390*/  @!P4 IMAD.IADD R13, R13, 0x1, -R4.reuse ;  /* 0x000000010d0dc824 */ /* 0x100fe400078e0a04 */
[--C-:B------:R-:W-:Y:S02]  /*33a0*/  @!P6 IMAD.IADD R15, R15, 0x1, -R4.reuse ;  /* 0x000000010f0fe824 */ /* 0x100fe400078e0a04 */
[-C--:B------:R-:W-:Y:S01]  /*33b0*/  @!P1 IADD3 R17, PT, PT, R17, -R4.reuse, RZ ;  /* 0x8000000411119210 */ /* 0x080fe20007ffe0ff */
[----:B------:R-:W-:Y:S01]  /*33c0*/  @!P4 VIADD R8, R8, 0x1 ;  /* 0x000000010808c836 */ /* 0x000fe20000000000 */
[-C--:B------:R-:W-:Y:S01]  /*33d0*/  ISETP.GE.U32.AND P5, PT, R13, R4.reuse, PT ;  /* 0x000000040d00720c */ /* 0x080fe20003fa6070 */
[----:B------:R-:W-:Y:S01]  /*33e0*/  @!P6 VIADD R10, R10, 0x1 ;  /* 0x000000010a0ae836 */ /* 0x000fe20000000000 */
[-C--:B------:R-:W-:Y:S01]  /*33f0*/  ISETP.GE.U32.AND P3, PT, R15, R4.reuse, PT ;  /* 0x000000040f00720c */ /* 0x080fe20003f66070 */
[----:B------:R-:W-:Y:S01]  /*3400*/  @!P1 VIADD R12, R12, 0x1 ;  /* 0x000000010c0c9836 */ /* 0x000fe20000000000 */
[----:B------:R-:W-:Y:S01]  /*3410*/  ISETP.GE.U32.AND P4, PT, R17, R4, PT ;  /* 0x000000041100720c */ /* 0x000fe20003f86070 */
[----:B------:R-:W-:Y:S01]  /*3420*/  @!P2 IMAD.IADD R19, R19, 0x1, -R4 ;  /* 0x000000011313a824 */ /* 0x000fe200078e0a04 */
[----:B------:R-:W-:Y:S01]  /*3430*/  ISETP.GE.AND P1, PT, R7, RZ, PT ;  /* 0x000000ff0700720c */ /* 0x000fe20003f26270 */
[----:B------:R-:W-:Y:S01]  /*3440*/  @!P2 VIADD R14, R14, 0x1 ;  /* 0x000000010e0ea836 */ /* 0x000fe20000000000 */
[----:B------:R-:W-:-:S02]  /*3450*/  ISETP.NE.AND P2, PT, R0, RZ, PT ;  /* 0x000000ff0000720c */ /* 0x000fc40003f45270 */
[----:B------:R-:W-:-:S03]  /*3460*/  ISETP.GE.U32.AND P6, PT, R19, R4, PT ;  /* 0x000000041300720c */ /* 0x000fc60003fc6070 */
[----:B------:R-:W-:Y:S02]  /*3470*/  @P5 IADD3 R8, PT, PT, R8, 0x1, RZ ;  /* 0x0000000108085810 */ /* 0x000fe40007ffe0ff */
[----:B------:R-:W-:Y:S02]  /*3480*/  @P3 IADD3 R10, PT, PT, R10, 0x1, RZ ;  /* 0x000000010a0a3810 */ /* 0x000fe40007ffe0ff */
[----:B------:R-:W-:Y:S01]  /*3490*/  ISETP.GE.AND P5, PT, R11, RZ, PT ;  /* 0x000000ff0b00720c */ /* 0x000fe20003fa6270 */
[----:B------:R-:W-:Y:S01]  /*34a0*/  @P4 VIADD R12, R12, 0x1 ;  /* 0x000000010c0c4836 */ /* 0x000fe20000000000 */
[----:B------:R-:W-:Y:S02]  /*34b0*/  ISETP.GE.AND P3, PT, R9, RZ, PT ;  /* 0x000000ff0900720c */ /* 0x000fe40003f66270 */
[----:B------:R-:W-:Y:S02]  /*34c0*/  ISETP.GE.AND P4, PT, R5, RZ, PT ;  /* 0x000000ff0500720c */ /* 0x000fe40003f86270 */
[----:B------:R-:W-:-:S02]  /*34d0*/  @P6 IADD3 R14, PT, PT, R14, 0x1, RZ ;  /* 0x000000010e0e6810 */ /* 0x000fc40007ffe0ff */
[----:B------:R-:W-:Y:S02]  /*34e0*/  LOP3.LUT R11, RZ, R0, RZ, 0x33, !PT ;  /* 0x00000000ff0b7212 */ /* 0x000fe400078e33ff */
[----:B------:R-:W-:-:S03]  /*34f0*/  @!P1 IADD3 R12, PT, PT, -R12, RZ, RZ ;  /* 0x000000ff0c0c9210 */ /* 0x000fc60007ffe1ff */
[----:B------:R-:W-:Y:S01]  /*3500*/  @!P5 IMAD.MOV R8, RZ, RZ, -R8 ;  /* 0x000000ffff08d224 */ /* 0x000fe200078e0a08 */
[C---:B------:R-:W-:Y:S01]  /*3510*/  SEL R9, R11.reuse, R12, !P2 ;  /* 0x0000000c0b097207 */ /* 0x040fe20005000000 */
[----:B------:R-:W-:Y:S02]  /*3520*/  @!P3 IMAD.MOV R10, RZ, RZ, -R10 ;  /* 0x000000ffff0ab224 */ /* 0x000fe400078e0a0a */
[----:B------:R-:W-:Y:S01]  /*3530*/  @!P4 IMAD.MOV R14, RZ, RZ, -R14 ;  /* 0x000000ffff0ec224 */ /* 0x000fe200078e0a0e */
[C---:B------:R-:W-:Y:S01]  /*3540*/  SEL R5, R11.reuse, R8, !P2 ;  /* 0x000000080b057207 */ /* 0x040fe20005000000 */
[----:B------:R0:W-:Y:S01]  /*3550*/  STG.E desc[UR12][R2.64+0x8], R9 ;  /* 0x0000080902007986 */ /* 0x0001e2000c10190c */
[C---:B------:R-:W-:Y:S02]  /*3560*/  SEL R7, R11.reuse, R10, !P2 ;  /* 0x0000000a0b077207 */ /* 0x040fe40005000000 */
[----:B------:R-:W-:Y:S01]  /*3570*/  SEL R11, R11, R14, !P2 ;  /* 0x0000000e0b0b7207 */ /* 0x000fe20005000000 */
[----:B------:R0:W-:Y:S04]  /*3580*/  STG.E desc[UR12][R2.64], R5 ;  /* 0x0000000502007986 */ /* 0x0001e8000c10190c */
[----:B------:R0:W-:Y:S04]  /*3590*/  STG.E desc[UR12][R2.64+0x4], R7 ;  /* 0x0000040702007986 */ /* 0x0001e8000c10190c */
[----:B------:R0:W-:Y:S02]  /*35a0*/  STG.E desc[UR12][R2.64+0xc], R11 ;  /* 0x00000c0b02007986 */ /* 0x0001e4000c10190c */
.L_x_22:
[----:B------:R-:W-:Y:S05]  /*35b0*/  @!P0 EXIT ;  /* 0x000000000000894d */ /* 0x000fea0003800000 */
[----:B01----:R-:W-:Y:S01]  /*35c0*/  IABS R4, R0 ;  /* 0x0000000000047213 */ /* 0x003fe20000000000 */
[----:B--234-:R-:W0:Y:S01]  /*35d0*/  LDC.64 R2, c[0x0][0x388] ;  /* 0x0000e200ff027b82 */ /* 0x01ce220000000a00 */
[----:B------:R-:W-:Y:S01]  /*35e0*/  ISETP.NE.AND P3, PT, R0, RZ, PT ;  /* 0x000000ff0000720c */ /* 0x000fe20003f65270 */
[----:B------:R-:W-:Y:S01]  /*35f0*/  UIADD3 UR4, UPT, UPT, -UR4, URZ, URZ ;  /* 0x000000ff04047290 */ /* 0x000fe2000fffe1ff */
[----:B------:R-:W1:Y:S08]  /*3600*/  I2F.RP R5, R4 ;  /* 0x0000000400057306 */ /* 0x000e700000209400 */
[----:B-1----:R-:W1:Y:S01]  /*3610*/  MUFU.RCP R5, R5 ;  /* 0x0000000500057308 */ /* 0x002e620000001000 */
[----:B0-----:R-:W-:Y:S01]  /*3620*/  IMAD.WIDE.U32 R6, R6, 0x4, R2 ;  /* 0x0000000406067825 */ /* 0x001fe200078e0002 */
[----:B-1----:R-:W-:-:S06]  /*3630*/  IADD3 R8, PT, PT, R5, 0xffffffe, RZ ;  /* 0x0ffffffe05087810 */ /* 0x002fcc0007ffe0ff */
[----:B------:R0:W1:Y:S02]  /*3640*/  F2I.FTZ.U32.TRUNC.NTZ R9, R8 ;  /* 0x0000000800097305 */ /* 0x000064000021f000 */
[----:B0-----:R-:W-:Y:S02]  /*3650*/  IMAD.MOV.U32 R8, RZ, RZ, RZ ;  /* 0x000000ffff087224 */ /* 0x001fe400078e00ff */
[----:B-1----:R-:W-:-:S04]  /*3660*/  IMAD.MOV R11, RZ, RZ, -R9 ;  /* 0x000000ffff0b7224 */ /* 0x002fc800078e0a09 */
[----:B------:R-:W-:-:S04]  /*3670*/  IMAD R3, R11, R4, RZ ;  /* 0x000000040b037224 */ /* 0x000fc800078e02ff */
[----:B------:R-:W-:Y:S01]  /*3680*/  IMAD.HI.U32 R10, R9, R3, R8 ;  /* 0x00000003090a7227 */ /* 0x000fe200078e0008 */
[----:B------:R-:W-:-:S07]  /*3690*/  LOP3.LUT R9, RZ, R0, RZ, 0x33, !PT ;  /* 0x00000000ff097212 */ /* 0x000fce00078e33ff */
.L_x_23:
[----:B0-----:R-:W-:Y:S01]  /*36a0*/  MOV R2, R6 ;  /* 0x0000000600027202 */ /* 0x001fe20000000f00 */
[----:B------:R-:W-:-:S05]  /*36b0*/  IMAD.MOV.U32 R3, RZ, RZ, R7 ;  /* 0x000000ffff037224 */ /* 0x000fca00078e0007 */
[----:B------:R-:W2:Y:S01]  /*36c0*/  LDG.E R5, desc[UR12][R2.64] ;  /* 0x0000000c02057981 */ /* 0x000ea2000c1e1900 */
[----:B------:R-:W-:Y:S01]  /*36d0*/  IABS R6, R0 ;  /* 0x0000000000067213 */ /* 0x000fe20000000000 */
[----:B------:R-:W-:-:S04]  /*36e0*/  UIADD3 UR4, UPT, UPT, UR4, 0x1, URZ ;  /* 0x0000000104047890 */ /* 0x000fc8000fffe0ff */
[----:B------:R-:W-:Y:S01]  /*36f0*/  IMAD.MOV R8, RZ, RZ, -R6 ;  /* 0x000000ffff087224 */ /* 0x000fe200078e0a06 */
[----:B------:R-:W-:Y:S01]  /*3700*/  UISETP.NE.AND UP0, UPT, UR4, URZ, UPT ;  /* 0x000000ff0400728c */ /* 0x000fe2000bf05270 */
[----:B--2---:R-:W-:Y:S02]  /*3710*/  IABS R7, R5 ;  /* 0x0000000500077213 */ /* 0x004fe40000000000 */
[----:B------:R-:W-:-:S03]  /*3720*/  LOP3.LUT R5, R5, R0, RZ, 0x3c, !PT ;  /* 0x0000000005057212 */ /* 0x000fc600078e3cff */
[----:B------:R-:W-:Y:S01]  /*3730*/  IMAD.HI.U32 R6, R10, R7, RZ ;  /* 0x000000070a067227 */ /* 0x000fe200078e00ff */
[----:B------:R-:W-:-:S03]  /*3740*/  ISETP.GE.AND P2, PT, R5, RZ, PT ;  /* 0x000000ff0500720c */ /* 0x000fc60003f46270 */
[----:B------:R-:W-:Y:S01]  /*3750*/  IMAD R7, R6, R8, R7 ;  /* 0x0000000806077224 */ /* 0x000fe200078e0207 */
[----:B------:R-:W-:-:S04]  /*3760*/  IABS R8, R0 ;  /* 0x0000000000087213 */ /* 0x000fc80000000000 */
[----:B------:R-:W-:-:S13]  /*3770*/  ISETP.GT.U32.AND P1, PT, R4, R7, PT ;  /* 0x000000070400720c */ /* 0x000fda0003f24070 */
[----:B------:R-:W-:Y:S01]  /*3780*/  @!P1 IADD3 R7, PT, PT, R7, -R8, RZ ;  /* 0x8000000807079210 */ /* 0x000fe20007ffe0ff */
[----:B------:R-:W-:-:S03]  /*3790*/  @!P1 VIADD R6, R6, 0x1 ;  /* 0x0000000106069836 */ /* 0x000fc60000000000 */
[----:B------:R-:W-:-:S13]  /*37a0*/  ISETP.GE.U32.AND P0, PT, R7, R4, PT ;  /* 0x000000040700720c */ /* 0x000fda0003f06070 */
[----:B------:R-:W-:-:S05]  /*37b0*/  @P0 VIADD R6, R6, 0x1 ;  /* 0x0000000106060836 */ /* 0x000fca0000000000 */
[----:B------:R-:W-:-:S04]  /*37c0*/  @!P2 IADD3 R6, PT, PT, -R6, RZ, RZ ;  /* 0x000000ff0606a210 */ /* 0x000fc80007ffe1ff */
[----:B------:R-:W-:Y:S02]  /*37d0*/  SEL R5, R9, R6, !P3 ;  /* 0x0000000609057207 */ /* 0x000fe40005800000 */
[----:B------:R-:W-:-:S03]  /*37e0*/  IADD3 R6, P0, PT, R2, 0x4, RZ ;  /* 0x0000000402067810 */ /* 0x000fc60007f1e0ff */
[----:B------:R0:W-:Y:S02]  /*37f0*/  STG.E desc[UR12][R2.64], R5 ;  /* 0x0000000502007986 */ /* 0x0001e4000c10190c */
[----:B------:R-:W-:Y:S01]  /*3800*/  IMAD.X R7, RZ, RZ, R3, P0 ;  /* 0x000000ffff077224 */ /* 0x000fe200000e0603 */
[----:B------:R-:W-:Y:S07]  /*3810*/  BRA.U UP0, `(.L_x_23) ;  /* 0xfffffffd00a07547 */ /* 0x000fee000b83ffff */
[----:B------:R-:W-:Y:S05]  /*3820*/  EXIT ;  /* 0x000000000000794d */ /* 0x000fea0003800000 */
.L_x_24:
        /* <DEDUP_REMOVED lines=13> */
.L_x_28:


//--------------------- .nv.shared.reserved.0     --------------------------
	.section	.nv.shared.reserved.0,"aw",@nobits
	.weak		__nv_reservedSMEM_offset_0_alias
	.size		__nv_reservedSMEM_offset_0_alias, 0, 64
	.other		__nv_reservedSMEM_offset_0_alias,@"STO_CUDA_RESERVED_SHARED STV_DEFAULT"
__nv_reservedSMEM_offset_0_alias:
	.zero		0
	.zero		64


//--------------------- .nv.constant0._Z16attention_kernelPiS_S_S_iiiii --------------------------
	.section	.nv.constant0._Z16attention_kernelPiS_S_S_iiiii,"a",@progbits
	.sectionflags	@""
	.align	4
.nv.constant0._Z16attention_kernelPiS_S_S_iiiii:
	.zero		948


//--------------------- .nv.constant0._Z16matrix_transposePiS_ii --------------------------
	.section	.nv.constant0._Z16matrix_transposePiS_ii,"a",@progbits
	.sectionflags	@""
	.align	4
.nv.constant0._Z16matrix_transposePiS_ii:
	.zero		920


//--------------------- .nv.constant0._Z26cuda_matrix_multiplicationPiS_S_iii --------------------------
	.section	.nv.constant0._Z26cuda_matrix_multiplicationPiS_S_iii,"a",@progbits
	.sectionflags	@""
	.align	4
.nv.constant0._Z26cuda_matrix_multiplicationPiS_S_iii:
	.zero		932


//--------------------- .nv.constant0._Z14softmax_kernelPiS_i --------------------------
	.section	.nv.constant0._Z14softmax_kernelPiS_i,"a",@progbits
	.sectionflags	@""
	.align	4
.nv.constant0._Z14softmax_kernelPiS_i:
	.zero		916


//--------------------- SYMBOLS --------------------------

	.type		.nv.reservedSmem.offset0,@object
	.size		.nv.reservedSmem.offset0,0x4
